	.target	sm_100a

	.elftype	@"ET_EXEC"


//--------------------- .note.nv.tkinfo           --------------------------
	.section	.note.nv.tkinfo,"",@"SHT_NOTE"
	.sectionflags	@"SHF_NOTE_NV_TKINFO"
	.tkinfo
        /*0018*/ 	.word	0x00000081
        /*0030*/ 	.string	""
        /*0030*/ 	.string	"ptxas-blackwell"
        /*0030*/ 	.string	"Cuda compilation tools, release 12.9, V12.9.86"
        /*0030*/ 	.string	"Build cuda_12.9.r12.9/compiler.36037853_0"
        /*0030*/ 	.string	"-v  -suppress-debug-info  -lineinfo  -arch sm_100a "



//--------------------- .note.nv.cuver            --------------------------
	.section	.note.nv.cuver,"",@"SHT_NOTE"
	.sectionflags	@"SHF_NOTE_NV_CUVER"
        /*0018*/ 	.short	0x0001
        /*001a*/ 	.short	0x0064
        /*001c*/ 	.short	0x0001
        /*001e*/ 	.short	0x0000
        /*0020*/ 	.short	0x0001
        /*0022*/ 	.short	0x0000


//--------------------- .nv.info                  --------------------------
	.section	.nv.info,"",@"SHT_CUDA_INFO"
	.align	4


	//----- nvinfo : EIATTR_REGCOUNT
	.align		4
        /*0000*/ 	.byte	0x04, 0x2f
        /*0002*/ 	.short	(.L_4 - .L_3)
	.align		4
.L_3:
        /*0004*/ 	.word	index@(gluon_tcgen05)
        /*0008*/ 	.word	0x00000027


	//----- nvinfo : EIATTR_FRAME_SIZE
	.align		4
.L_4:
        /*000c*/ 	.byte	0x04, 0x11
        /*000e*/ 	.short	(.L_6 - .L_5)
	.align		4
.L_5:
        /*0010*/ 	.word	index@($__internal_2_$__cuda_sm10x_tcgen05_guardrail_trap_unallocated_columns_being_dealloced)
        /*0014*/ 	.word	0x00000000


	//----- nvinfo : EIATTR_FRAME_SIZE
	.align		4
.L_6:
        /*0018*/ 	.byte	0x04, 0x11
        /*001a*/ 	.short	(.L_8 - .L_7)
	.align		4
.L_7:
        /*001c*/ 	.word	index@($__internal_1_$__cuda_sm10x_tcgen05_guardrail_trap_phase_invalid_during_alloc)
        /*0020*/ 	.word	0x00000000


	//----- nvinfo : EIATTR_FRAME_SIZE
	.align		4
.L_8:
        /*0024*/ 	.byte	0x04, 0x11
        /*0026*/ 	.short	(.L_10 - .L_9)
	.align		4
.L_9:
        /*0028*/ 	.word	index@($__internal_0_$__cuda_sm10x_tcgen05_guardrail_trap_col_being_dealloced_not_returned_by_alloc)
        /*002c*/ 	.word	0x00000000


	//----- nvinfo : EIATTR_FRAME_SIZE
	.align		4
.L_10:
        /*0030*/ 	.byte	0x04, 0x11
        /*0032*/ 	.short	(.L_12 - .L_11)
	.align		4
.L_11:
        /*0034*/ 	.word	index@(gluon_tcgen05)
        /*0038*/ 	.word	0x00000000


	//----- nvinfo : EIATTR_MIN_STACK_SIZE
	.align		4
.L_12:
        /*003c*/ 	.byte	0x04, 0x12
        /*003e*/ 	.short	(.L_14 - .L_13)
	.align		4
.L_13:
        /*0040*/ 	.word	index@(gluon_tcgen05)
        /*0044*/ 	.word	0x00000000
.L_14:


//--------------------- .nv.info.gluon_tcgen05    --------------------------
	.section	.nv.info.gluon_tcgen05,"",@"SHT_CUDA_INFO"
	.sectionflags	@""
	.align	4


	//----- nvinfo : EIATTR_CUDA_API_VERSION
	.align		4
        /*0000*/ 	.byte	0x04, 0x37
        /*0002*/ 	.short	(.L_16 - .L_15)
.L_15:
        /*0004*/ 	.word	0x00000081


	//----- nvinfo : EIATTR_KPARAM_INFO
	.align		4
.L_16:
        /*0008*/ 	.byte	0x04, 0x17
        /*000a*/ 	.short	(.L_18 - .L_17)
.L_17:
        /*000c*/ 	.word	0x00000000
        /*0010*/ 	.short	0x000a
        /*0012*/ 	.short	0x0048
        /*0014*/ 	.byte	0x00, 0xf4, 0x21, 0x00


	//----- nvinfo : EIATTR_KPARAM_INFO
	.align		4
.L_18:
        /*0018*/ 	.byte	0x04, 0x17
        /*001a*/ 	.short	(.L_20 - .L_19)
.L_19:
        /*001c*/ 	.word	0x00000000
        /*0020*/ 	.short	0x0009
        /*0022*/ 	.short	0x0040
        /*0024*/ 	.byte	0x00, 0xf4, 0x21, 0x00


	//----- nvinfo : EIATTR_KPARAM_INFO
	.align		4
.L_20:
        /*0028*/ 	.byte	0x04, 0x17
        /*002a*/ 	.short	(.L_22 - .L_21)
.L_21:
        /*002c*/ 	.word	0x00000000
        /*0030*/ 	.short	0x0008
        /*0032*/ 	.short	0x0038
        /*0034*/ 	.byte	0x00, 0xf0, 0x21, 0x00


	//----- nvinfo : EIATTR_KPARAM_INFO
	.align		4
.L_22:
        /*0038*/ 	.byte	0x04, 0x17
        /*003a*/ 	.short	(.L_24 - .L_23)
.L_23:
        /*003c*/ 	.word	0x00000000
        /*0040*/ 	.short	0x0007
        /*0042*/ 	.short	0x0030
        /*0044*/ 	.byte	0x00, 0xf0, 0x21, 0x00


	//----- nvinfo : EIATTR_KPARAM_INFO
	.align		4
.L_24:
        /*0048*/ 	.byte	0x04, 0x17
        /*004a*/ 	.short	(.L_26 - .L_25)
.L_25:
        /*004c*/ 	.word	0x00000000
        /*0050*/ 	.short	0x0006
        /*0052*/ 	.short	0x0028
        /*0054*/ 	.byte	0x00, 0xf0, 0x21, 0x00


	//----- nvinfo : EIATTR_KPARAM_INFO
	.align		4
.L_26:
        /*0058*/ 	.byte	0x04, 0x17
        /*005a*/ 	.short	(.L_28 - .L_27)
.L_27:
        /*005c*/ 	.word	0x00000000
        /*0060*/ 	.short	0x0005
        /*0062*/ 	.short	0x0020
        /*0064*/ 	.byte	0x00, 0xf0, 0x11, 0x00


	//----- nvinfo : EIATTR_KPARAM_INFO
	.align		4
.L_28:
        /*0068*/ 	.byte	0x04, 0x17
        /*006a*/ 	.short	(.L_30 - .L_29)
.L_29:
        /*006c*/ 	.word	0x00000000
        /*0070*/ 	.short	0x0004
        /*0072*/ 	.short	0x001c
        /*0074*/ 	.byte	0x00, 0xf0, 0x11, 0x00


	//----- nvinfo : EIATTR_KPARAM_INFO
	.align		4
.L_30:
        /*0078*/ 	.byte	0x04, 0x17
        /*007a*/ 	.short	(.L_32 - .L_31)
.L_31:
        /*007c*/ 	.word	0x00000000
        /*0080*/ 	.short	0x0003
        /*0082*/ 	.short	0x0018
        /*0084*/ 	.byte	0x00, 0xf0, 0x11, 0x00


	//----- nvinfo : EIATTR_KPARAM_INFO
	.align		4
.L_32:
        /*0088*/ 	.byte	0x04, 0x17
        /*008a*/ 	.short	(.L_34 - .L_33)
.L_33:
        /*008c*/ 	.word	0x00000000
        /*0090*/ 	.short	0x0002
        /*0092*/ 	.short	0x0010
        /*0094*/ 	.byte	0x00, 0xf4, 0x21, 0x00


	//----- nvinfo : EIATTR_KPARAM_INFO
	.align		4
.L_34:
        /*0098*/ 	.byte	0x04, 0x17
        /*009a*/ 	.short	(.L_36 - .L_35)
.L_35:
        /*009c*/ 	.word	0x00000000
        /*00a0*/ 	.short	0x0001
        /*00a2*/ 	.short	0x0008
        /*00a4*/ 	.byte	0x00, 0xf4, 0x21, 0x00


	//----- nvinfo : EIATTR_KPARAM_INFO
	.align		4
.L_36:
        /*00a8*/ 	.byte	0x04, 0x17
        /*00aa*/ 	.short	(.L_38 - .L_37)
.L_37:
        /*00ac*/ 	.word	0x00000000
        /*00b0*/ 	.short	0x0000
        /*00b2*/ 	.short	0x0000
        /*00b4*/ 	.byte	0x00, 0xf4, 0x21, 0x00


	//----- nvinfo : EIATTR_AT_ENTRY_FRAGMENTS
	.align		4
.L_38:
        /*00b8*/ 	.byte	0x04, 0x4f
        /*00ba*/ 	.short	(.L_40 - .L_39)


	//   ....[0]....
.L_39:
        /*00bc*/ 	.word	0x00000004


	//----- nvinfo : EIATTR_RESERVED_SMEM_USED
	.align		4
.L_40:
        /*00c0*/ 	.byte	0x01, 0x41
	.zero		2


	//----- nvinfo : EIATTR_SPARSE_MMA_MASK
	.align		4
        /*00c4*/ 	.byte	0x03, 0x50
        /*00c6*/ 	.short	0x0000


	//----- nvinfo : EIATTR_TCGEN05_1CTA_USED
	.align		4
        /*00c8*/ 	.byte	0x01, 0x51
	.zero		2


	//----- nvinfo : EIATTR_MAXREG_COUNT
	.align		4
        /*00cc*/ 	.byte	0x03, 0x1b
        /*00ce*/ 	.short	0x00ff


	//----- nvinfo : EIATTR_NUM_BARRIERS
	.align		4
        /*00d0*/ 	.byte	0x02, 0x4c
        /*00d2*/ 	.byte	0x01
	.zero		1


	//----- nvinfo : EIATTR_INT_WARP_WIDE_INSTR_OFFSETS
	.align		4
        /*00d4*/ 	.byte	0x04, 0x31
        /*00d6*/ 	.short	(.L_42 - .L_41)


	//   ....[0]....
.L_41:
        /*00d8*/ 	.word	0x00001670


	//   ....[1]....
        /*00dc*/ 	.word	0x00001690


	//   ....[2]....
        /*00e0*/ 	.word	0x00001710


	//   ....[3]....
        /*00e4*/ 	.word	0x00001ad0


	//   ....[4]....
        /*00e8*/ 	.word	0x00001ae0


	//   ....[5]....
        /*00ec*/ 	.word	0x00001af0


	//   ....[6]....
        /*00f0*/ 	.word	0x00001b00


	//   ....[7]....
        /*00f4*/ 	.word	0x00001e20


	//   ....[8]....
        /*00f8*/ 	.word	0x00001e30


	//   ....[9]....
        /*00fc*/ 	.word	0x00001fa0


	//   ....[10]....
        /*0100*/ 	.word	0x00001ff0


	//   ....[11]....
        /*0104*/ 	.word	0x00002000


	//   ....[12]....
        /*0108*/ 	.word	0x00002030


	//   ....[13]....
        /*010c*/ 	.word	0x00002320


	//   ....[14]....
        /*0110*/ 	.word	0x00002330


	//   ....[15]....
        /*0114*/ 	.word	0x000026c0


	//   ....[16]....
        /*0118*/ 	.word	0x000026d0


	//   ....[17]....
        /*011c*/ 	.word	0x00002a10


	//   ....[18]....
        /*0120*/ 	.word	0x00002a60


	//----- nvinfo : EIATTR_COOP_GROUP_MASK_REGIDS
	.align		4
.L_42:
        /*0124*/ 	.byte	0x04, 0x29
        /*0126*/ 	.short	(.L_44 - .L_43)


	//   ....[0]....
.L_43:
        /*0128*/ 	.word	0xffffffff


	//   ....[1]....
        /*012c*/ 	.word	0xffffffff


	//   ....[2]....
        /*0130*/ 	.word	0xffffffff


	//   ....[3]....
        /*0134*/ 	.word	0xffffffff


	//   ....[4]....
        /*0138*/ 	.word	0xffffffff


	//   ....[5]....
        /*013c*/ 	.word	0xffffffff


	//   ....[6]....
        /*0140*/ 	.word	0xffffffff


	//   ....[7]....
        /*0144*/ 	.word	0xffffffff


	//   ....[8]....
        /*0148*/ 	.word	0xffffffff


	//   ....[9]....
        /*014c*/ 	.word	0xffffffff


	//----- nvinfo : EIATTR_COOP_GROUP_INSTR_OFFSETS
	.align		4
.L_44:
        /*0150*/ 	.byte	0x04, 0x28
        /*0152*/ 	.short	(.L_46 - .L_45)


	//   ....[0]....
.L_45:
        /*0154*/ 	.word	0x00000050


	//   ....[1]....
        /*0158*/ 	.word	0x00000310


	//   ....[2]....
        /*015c*/ 	.word	0x000004f0


	//   ....[3]....
        /*0160*/ 	.word	0x00000980


	//   ....[4]....
        /*0164*/ 	.word	0x00000ac0


	//   ....[5]....
        /*0168*/ 	.word	0x00000fa0


	//   ....[6]....
        /*016c*/ 	.word	0x000010e0


	//   ....[7]....
        /*0170*/ 	.word	0x00001530


	//   ....[8]....
        /*0174*/ 	.word	0x000028a0


	//   ....[9]....
        /*0178*/ 	.word	0x00002b10


	//----- nvinfo : EIATTR_VRC_CTA_INIT_COUNT
	.align		4
.L_46:
        /*017c*/ 	.byte	0x02, 0x4a
        /*017e*/ 	.byte	0x80
	.zero		1


	//----- nvinfo : EIATTR_MBARRIER_INSTR_OFFSETS
	.align		4
        /*0180*/ 	.byte	0x04, 0x39
        /*0182*/ 	.short	(.L_48 - .L_47)


	//   ....[0]....
.L_47:
        /*0184*/ 	.word	0x00001730
        /*0188*/ 	.word	0x000000ff
        /*018c*/ 	.word	0x00010000
        /*0190*/ 	.short	0x0100
        /*0192*/ 	.byte	0x08
	.zero		1


	//   ....[1]....
        /*0194*/ 	.word	0x00001740
        /*0198*/ 	.word	0x000000ff
        /*019c*/ 	.word	0x00010020
        /*01a0*/ 	.short	0x0100
        /*01a2*/ 	.byte	0x08
	.zero		1


	//   ....[2]....
        /*01a4*/ 	.word	0x000017f0
        /*01a8*/ 	.word	0x000000ff
        /*01ac*/ 	.word	0x00010008
        /*01b0*/ 	.short	0x0100
        /*01b2*/ 	.byte	0x08
	.zero		1


	//   ....[3]....
        /*01b4*/ 	.word	0x00001800
        /*01b8*/ 	.word	0x000000ff
        /*01bc*/ 	.word	0x00010028
        /*01c0*/ 	.short	0x0100
        /*01c2*/ 	.byte	0x08
	.zero		1


	//   ....[4]....
        /*01c4*/ 	.word	0x000018e0
        /*01c8*/ 	.word	0x000000ff
        /*01cc*/ 	.word	0x00010010
        /*01d0*/ 	.short	0x0100
        /*01d2*/ 	.byte	0x08
	.zero		1


	//   ....[5]....
        /*01d4*/ 	.word	0x000018f0
        /*01d8*/ 	.word	0x000000ff
        /*01dc*/ 	.word	0x00010030
        /*01e0*/ 	.short	0x0100
        /*01e2*/ 	.byte	0x08
	.zero		1


	//   ....[6]....
        /*01e4*/ 	.word	0x00001a00
        /*01e8*/ 	.word	0x000000ff
        /*01ec*/ 	.word	0x00010018
        /*01f0*/ 	.short	0x0100
        /*01f2*/ 	.byte	0x08
	.zero		1


	//   ....[7]....
        /*01f4*/ 	.word	0x00001a10
        /*01f8*/ 	.word	0x000000ff
        /*01fc*/ 	.word	0x00010038
        /*0200*/ 	.short	0x0100
        /*0202*/ 	.byte	0x08
	.zero		1


	//   ....[8]....
        /*0204*/ 	.word	0x00001be0
        /*0208*/ 	.word	0x000000ff
        /*020c*/ 	.word	0x00010000
        /*0210*/ 	.short	0x010a
        /*0212*/ 	.byte	0x08
	.zero		1


	//   ....[9]....
        /*0214*/ 	.word	0x00001e80
        /*0218*/ 	.word	0x000000ff
        /*021c*/ 	.word	0x00010020
        /*0220*/ 	.short	0x010a
        /*0222*/ 	.byte	0x08
	.zero		1


	//   ....[10]....
        /*0224*/ 	.word	0x000020a0
        /*0228*/ 	.word	0x000000ff
        /*022c*/ 	.word	0x00010000
        /*0230*/ 	.short	0x010a
        /*0232*/ 	.byte	0x1c
	.zero		1


	//   ....[11]....
        /*0234*/ 	.word	0x00002370
        /*0238*/ 	.word	0x000000ff
        /*023c*/ 	.word	0x00010020
        /*0240*/ 	.short	0x010a
        /*0242*/ 	.byte	0x1c
	.zero		1


	//   ....[12]....
        /*0244*/ 	.word	0x00002450
        /*0248*/ 	.word	0x000000ff
        /*024c*/ 	.word	0x00010000
        /*0250*/ 	.short	0x0108
        /*0252*/ 	.byte	0x08
	.zero		1


	//   ....[13]....
        /*0254*/ 	.word	0x00002460
        /*0258*/ 	.word	0x000000ff
        /*025c*/ 	.word	0x00010020
        /*0260*/ 	.short	0x0108
        /*0262*/ 	.byte	0x08
	.zero		1


	//   ....[14]....
        /*0264*/ 	.word	0x000024b0
        /*0268*/ 	.word	0x000000ff
        /*026c*/ 	.word	0x00010008
        /*0270*/ 	.short	0x0108
        /*0272*/ 	.byte	0x08
	.zero		1


	//   ....[15]....
        /*0274*/ 	.word	0x000024c0
        /*0278*/ 	.word	0x000000ff
        /*027c*/ 	.word	0x00010028
        /*0280*/ 	.short	0x0108
        /*0282*/ 	.byte	0x08
	.zero		1


	//   ....[16]....
        /*0284*/ 	.word	0x00002510
        /*0288*/ 	.word	0x000000ff
        /*028c*/ 	.word	0x00010010
        /*0290*/ 	.short	0x0108
        /*0292*/ 	.byte	0x08
	.zero		1


	//   ....[17]....
        /*0294*/ 	.word	0x00002520
        /*0298*/ 	.word	0x000000ff
        /*029c*/ 	.word	0x00010030
        /*02a0*/ 	.short	0x0108
        /*02a2*/ 	.byte	0x08
	.zero		1


	//   ....[18]....
        /*02a4*/ 	.word	0x00002570
        /*02a8*/ 	.word	0x000000ff
        /*02ac*/ 	.word	0x00010018
        /*02b0*/ 	.short	0x0108
        /*02b2*/ 	.byte	0x08
	.zero		1


	//   ....[19]....
        /*02b4*/ 	.word	0x00002580
        /*02b8*/ 	.word	0x000000ff
        /*02bc*/ 	.word	0x00010038
        /*02c0*/ 	.short	0x0108
        /*02c2*/ 	.byte	0x08
	.zero		1


	//   ....[20]....
        /*02c4*/ 	.word	0x00002b30
        /*02c8*/ 	.word	0x000000ff
        /*02cc*/ 	.word	0x00010000
        /*02d0*/ 	.short	0x010a
        /*02d2*/ 	.byte	0x08
	.zero		1


	//   ....[21]....
        /*02d4*/ 	.word	0x00002b60
        /*02d8*/ 	.word	0x000000ff
        /*02dc*/ 	.word	0x00010020
        /*02e0*/ 	.short	0x010a
        /*02e2*/ 	.byte	0x08
	.zero		1


	//   ....[22]....
        /*02e4*/ 	.word	0x00002b90
        /*02e8*/ 	.word	0x000000ff
        /*02ec*/ 	.word	0x00010000
        /*02f0*/ 	.short	0x010a
        /*02f2*/ 	.byte	0x1c
	.zero		1


	//   ....[23]....
        /*02f4*/ 	.word	0x00002bc0
        /*02f8*/ 	.word	0x000000ff
        /*02fc*/ 	.word	0x00010020
        /*0300*/ 	.short	0x010a
        /*0302*/ 	.byte	0x1c
	.zero		1


	//----- nvinfo : EIATTR_NUM_MBARRIERS
	.align		4
.L_48:
        /*0304*/ 	.byte	0x03, 0x38
        /*0306*/ 	.short	0x0008


	//----- nvinfo : EIATTR_EXIT_INSTR_OFFSETS
	.align		4
        /*0308*/ 	.byte	0x04, 0x1c
        /*030a*/ 	.short	(.L_50 - .L_49)


	//   ....[0]....
.L_49:
        /*030c*/ 	.word	0x00002b20


	//----- nvinfo : EIATTR_REQNTID
	.align		4
.L_50:
        /*0310*/ 	.byte	0x04, 0x10
        /*0312*/ 	.short	(.L_52 - .L_51)
.L_51:
        /*0314*/ 	.word	0x00000080
        /*0318*/ 	.word	0x00000001
        /*031c*/ 	.word	0x00000001


	//----- nvinfo : EIATTR_CRS_STACK_SIZE
	.align		4
.L_52:
        /*0320*/ 	.byte	0x04, 0x1e
        /*0322*/ 	.short	(.L_54 - .L_53)
.L_53:
        /*0324*/ 	.word	0x00000000


	//----- nvinfo : EIATTR_CBANK_PARAM_SIZE
	.align		4
.L_54:
        /*0328*/ 	.byte	0x03, 0x19
        /*032a*/ 	.short	0x0050


	//----- nvinfo : EIATTR_PARAM_CBANK
	.align		4
        /*032c*/ 	.byte	0x04, 0x0a
        /*032e*/ 	.short	(.L_56 - .L_55)
	.align		4
.L_55:
        /*0330*/ 	.word	index@(.nv.constant0.gluon_tcgen05)
        /*0334*/ 	.short	0x0380
        /*0336*/ 	.short	0x0050


	//----- nvinfo : EIATTR_SW_WAR
	.align		4
.L_56:
        /*0338*/ 	.byte	0x04, 0x36
        /*033a*/ 	.short	(.L_58 - .L_57)
.L_57:
        /*033c*/ 	.word	0x00000008
.L_58:


//--------------------- .nv.compat                --------------------------
	.section	.nv.compat,"",@"SHT_CUDA_COMPAT_INFO"
	.align	4
        /*0000*/ 	.byte	0x02, 0x02, 0x02, 0x00, 0x02, 0x05, 0x05, 0x00, 0x02, 0x03, 0x03, 0x00, 0x02, 0x06, 0x01, 0x00


//--------------------- .nv.callgraph             --------------------------
	.section	.nv.callgraph,"",@"SHT_CUDA_CALLGRAPH"
	.align	4
	.sectionentsize	8
	.align		4
        /*0000*/ 	.word	0x00000000
	.align		4
        /*0004*/ 	.word	0xffffffff
	.align		4
        /*0008*/ 	.word	0x00000000
	.align		4
        /*000c*/ 	.word	0xfffffffe
	.align		4
        /*0010*/ 	.word	0x00000000
	.align		4
        /*0014*/ 	.word	0xfffffffd
	.align		4
        /*0018*/ 	.word	0x00000000
	.align		4
        /*001c*/ 	.word	0xfffffffc


//--------------------- .text.gluon_tcgen05       --------------------------
	.section	.text.gluon_tcgen05,"ax",@progbits
	.align	128
        .global         gluon_tcgen05
        .type           gluon_tcgen05,@function
        .size           gluon_tcgen05,(.L_x_86 - gluon_tcgen05)
        .other          gluon_tcgen05,@"STO_CUDA_ENTRY STV_DEFAULT"
gluon_tcgen05:
.text.gluon_tcgen05:
[----:B------:R-:W1:Y:S01]  /*0000*/  LDC R1, c[0x0][0x37c] ;  /* 0x0000df00ff017b82 */ /* 0x000e620000000800 */
[----:B------:R-:W2:Y:S02]  /*0010*/  S2R R0, SR_TID.X ;  /* 0x0000000000007919 */ /* 0x000ea40000002100 */
[----:B--2---:R-:W-:-:S13]  /*0020*/  ISETP.GE.U32.AND P2, PT, R0, 0x20, PT ;  /* 0x000000200000780c */ /* 0x004fda0003f46070 */
[----:B------:R-:W-:Y:S05]  /*0030*/  @P2 BRA `(.L_x_0) ;  /* 0x0000000000b82947 */ /* 0x000fea0003800000 */
[----:B------:R-:W2:Y:S01]  /*0040*/  S2UR UR6, SR_CgaCtaId ;  /* 0x00000000000679c3 */ /* 0x000ea20000008800 */
[----:B------:R-:W-:Y:S01]  /*0050*/  NOP ;  /* 0x0000000000007918 */ /* 0x000fe20000000000 */
[----:B------:R-:W-:Y:S02]  /*0060*/  UMOV UR4, 0x40 ;  /* 0x0000004000047882 */ /* 0x000fe40000000000 */
[----:B--2---:R-:W-:-:S09]  /*0070*/  ULEA UR4, UR6, UR4, 0x18 ;  /* 0x0000000406047291 */ /* 0x004fd2000f8ec0ff */
[----:B------:R-:W2:Y:S01]  /*0080*/  LDS.U8 R2, [UR4] ;  /* 0x00000004ff027984 */ /* 0x000ea20008000000 */
[----:B------:R-:W-:Y:S02]  /*0090*/  UMOV UR4, 0x400 ;  /* 0x0000040000047882 */ /* 0x000fe40000000000 */
[----:B------:R-:W-:Y:S01]  /*00a0*/  ULEA UR4, UR6, UR4, 0x18 ;  /* 0x0000000406047291 */ /* 0x000fe2000f8ec0ff */
[----:B--2---:R-:W-:-:S13]  /*00b0*/  ISETP.NE.AND P0, PT, R2, RZ, PT ;  /* 0x000000ff0200720c */ /* 0x004fda0003f05270 */
[----:B------:R-:W-:Y:S05]  /*00c0*/  @P0 BRA `(.L_x_1) ;  /* 0x00000000007c0947 */ /* 0x000fea0003800000 */
[----:B------:R-:W-:-:S13]  /*00d0*/  ELECT P0, URZ, PT ;  /* 0x0000000000ff782f */ /* 0x000fda0003800000 */
[----:B------:R-:W-:Y:S05]  /*00e0*/  @!P0 BRA `(.L_x_2) ;  /* 0x0000000000848947 */ /* 0x000fea0003800000 */
[----:B------:R-:W-:Y:S01]  /*00f0*/  UMOV UR5, 0x2 ;  /* 0x0000000200057882 */ /* 0x000fe20000000000 */
[----:B------:R-:W-:Y:S02]  /*0100*/  IMAD.MOV.U32 R5, RZ, RZ, 0x1 ;  /* 0x00000001ff057424 */ /* 0x000fe400078e00ff */
[----:B------:R-:W-:Y:S02]  /*0110*/  IMAD.MOV.U32 R3, RZ, RZ, 0x3 ;  /* 0x00000003ff037424 */ /* 0x000fe400078e00ff */
[----:B------:R-:W-:Y:S04]  /*0120*/  DEPBAR.LE SB2, 0x36 ;  /* 0x0000ad800000791a */ /* 0x000fe80000000000 */
[----:B------:R-:W2:Y:S02]  /*0130*/  UTCATOMSWS.FIND_AND_SET.ALIGN UP0, UR5, UR5 ;  /* 0x00000005000575e3 */ /* 0x000ea40008000800 */
[----:B--2---:R-:W-:-:S04]  /*0140*/  PLOP3.LUT P0, PT, PT, PT, UP0, 0x80, 0x8 ;  /* 0x000000000008781c */ /* 0x004fc80003f0f008 */
[----:B------:R-:W-:-:S04]  /*0150*/  SEL R2, RZ, 0xffffffff, !P0 ;  /* 0xffffffffff027807 */ /* 0x000fc80004000000 */
[----:B------:R-:W-:Y:S01]  /*0160*/  ISETP.NE.AND P0, PT, R2, RZ, PT ;  /* 0x000000ff0200720c */ /* 0x000fe20003f05270 */
[----:B------:R-:W-:-:S12]  /*0170*/  IMAD.U32 R2, RZ, RZ, UR5 ;  /* 0x00000005ff027e24 */ /* 0x000fd8000f8e00ff */
[----:B------:R-:W-:Y:S05]  /*0180*/  @P0 BRA `(.L_x_3) ;  /* 0x0000000000240947 */ /* 0x000fea0003800000 */
.L_x_4:
[----:B------:R-:W-:Y:S05]  /*0190*/  NANOSLEEP 0x64 ;  /* 0x000000640000795d */ /* 0x000fea0003800000 */
[----:B------:R-:W-:-:S05]  /*01a0*/  UMOV UR5, 0x2 ;  /* 0x0000000200057882 */ /* 0x000fca0000000000 */
[----:B------:R-:W-:Y:S04]  /*01b0*/  DEPBAR.LE SB2, 0x36 ;  /* 0x0000ad800000791a */ /* 0x000fe80000000000 */
[----:B------:R-:W2:Y:S02]  /*01c0*/  UTCATOMSWS.FIND_AND_SET.ALIGN UP0, UR5, UR5 ;  /* 0x00000005000575e3 */ /* 0x000ea40008000800 */
[----:B--2---:R-:W-:-:S04]  /*01d0*/  PLOP3.LUT P0, PT, PT, PT, UP0, 0x80, 0x8 ;  /* 0x000000000008781c */ /* 0x004fc80003f0f008 */
[----:B------:R-:W-:-:S04]  /*01e0*/  SEL R2, RZ, 0xffffffff, !P0 ;  /* 0xffffffffff027807 */ /* 0x000fc80004000000 */
[----:B------:R-:W-:Y:S01]  /*01f0*/  ISETP.NE.AND P0, PT, R2, RZ, PT ;  /* 0x000000ff0200720c */ /* 0x000fe20003f05270 */
[----:B------:R-:W-:-:S12]  /*0200*/  IMAD.U32 R2, RZ, RZ, UR5 ;  /* 0x00000005ff027e24 */ /* 0x000fd8000f8e00ff */
[----:B------:R-:W-:Y:S05]  /*0210*/  @!P0 BRA `(.L_x_4) ;  /* 0xfffffffc00dc8947 */ /* 0x000fea000383ffff */
.L_x_3:
[C---:B------:R-:W-:Y:S01]  /*0220*/  VIADD R4, R2.reuse, 0x10 ;  /* 0x0000001002047836 */ /* 0x040fe20000000000 */
[----:B------:R-:W-:Y:S01]  /*0230*/  UMOV UR5, 0x50 ;  /* 0x0000005000057882 */ /* 0x000fe20000000000 */
[----:B------:R-:W-:Y:S01]  /*0240*/  SHF.L.U32 R3, R3, R2, RZ ;  /* 0x0000000203037219 */ /* 0x000fe200000006ff */
[----:B------:R-:W-:Y:S01]  /*0250*/  ULEA UR5, UR6, UR5, 0x18 ;  /* 0x0000000506057291 */ /* 0x000fe2000f8ec0ff */
[----:B------:R-:W-:Y:S01]  /*0260*/  IMAD.SHL.U32 R2, R2, 0x20, RZ ;  /* 0x0000002002027824 */ /* 0x000fe200078e00ff */
[----:B------:R-:W-:-:S04]  /*0270*/  SHF.L.U32 R4, R5, R4, RZ ;  /* 0x0000000405047219 */ /* 0x000fc800000006ff */
[----:B------:R-:W-:-:S05]  /*0280*/  LOP3.LUT R3, R4, R3, RZ, 0xfc, !PT ;  /* 0x0000000304037212 */ /* 0x000fca00078efcff */
[----:B------:R2:W-:Y:S04]  /*0290*/  ATOMS.OR RZ, [UR5], R3 ;  /* 0x00000003ffff798c */ /* 0x0005e8000b000005 */
[----:B------:R2:W-:Y:S01]  /*02a0*/  STS [UR4], R2 ;  /* 0x00000002ff007988 */ /* 0x0005e20008000804 */
[----:B------:R-:W-:Y:S05]  /*02b0*/  BRA `(.L_x_2) ;  /* 0x0000000000107947 */ /* 0x000fea0003800000 */
.L_x_1:
[----:B------:R-:W-:Y:S01]  /*02c0*/  IMAD.MOV.U32 R3, RZ, RZ, -0x1 ;  /* 0xffffffffff037424 */ /* 0x000fe200078e00ff */
[----:B------:R-:W-:-:S04]  /*02d0*/  MOV R2, 0x300 ;  /* 0x0000030000027802 */ /* 0x000fc80000000f00 */
[----:B------:R2:W-:Y:S03]  /*02e0*/  STS [UR4], R3 ;  /* 0x00000003ff007988 */ /* 0x0005e60008000804 */
[----:B-12---:R-:W-:Y:S05]  /*02f0*/  CALL.REL.NOINC `($__internal_1_$__cuda_sm10x_tcgen05_guardrail_trap_phase_invalid_during_alloc) ;  /* 0x0000002800487944 */ /* 0x006fea0003c00000 */
.L_x_2:
[----:B------:R-:W-:Y:S05]  /*0300*/  WARPSYNC.ALL ;  /* 0x0000000000007948 */ /* 0x000fea0003800000 */
[----:B------:R-:W-:Y:S01]  /*0310*/  NOP ;  /* 0x0000000000007918 */ /* 0x000fe20000000000 */
.L_x_0:
[----:B------:R-:W3:Y:S08]  /*0320*/  S2UR UR4, SR_CgaCtaId ;  /* 0x00000000000479c3 */ /* 0x000ef00000008800 */
[----:B------:R-:W-:Y:S01]  /*0330*/  BAR.SYNC.DEFER_BLOCKING 0x0 ;  /* 0x0000000000007b1d */ /* 0x000fe20000010000 */
[----:B------:R-:W-:-:S05]  /*0340*/  LOP3.LUT R36, R0, 0x7f, RZ, 0xc0, !PT ;  /* 0x0000007f00247812 */ /* 0x000fca00078ec0ff */
[----:B------:R-:W-:Y:S02]  /*0350*/  UMOV UR8, 0x400 ;  /* 0x0000040000087882 */ /* 0x000fe40000000000 */
[----:B------:R-:W4:Y:S08]  /*0360*/  LDC R8, c[0x0][0x3a0] ;  /* 0x0000e800ff087b82 */ /* 0x000f300000000800 */
[----:B------:R-:W5:Y:S01]  /*0370*/  S2UR UR9, SR_CTAID.Y ;  /* 0x00000000000979c3 */ /* 0x000f620000002600 */
[----:B---3--:R-:W-:-:S09]  /*0380*/  ULEA UR8, UR4, UR8, 0x18 ;  /* 0x0000000804087291 */ /* 0x008fd2000f8ec0ff */
[----:B------:R-:W3:Y:S01]  /*0390*/  LDS R5, [UR8] ;  /* 0x00000008ff057984 */ /* 0x000ee20008000800 */
[----:B------:R-:W-:Y:S06]  /*03a0*/  BAR.SYNC.DEFER_BLOCKING 0x0 ;  /* 0x0000000000007b1d */ /* 0x000fec0000010000 */
[----:B------:R-:W-:Y:S05]  /*03b0*/  @P2 BRA `(.L_x_5) ;  /* 0x0000000000182947 */ /* 0x000fea0003800000 */
[----:B------:R-:W-:Y:S01]  /*03c0*/  ELECT P0, URZ, PT ;  /* 0x0000000000ff782f */ /* 0x000fe20003800000 */
[----:B--2---:R-:W-:Y:S01]  /*03d0*/  IMAD.MOV.U32 R2, RZ, RZ, 0x1 ;  /* 0x00000001ff027424 */ /* 0x004fe200078e00ff */
[----:B------:R-:W-:Y:S01]  /*03e0*/  UMOV UR5, 0x40 ;  /* 0x0000004000057882 */ /* 0x000fe20000000000 */
[----:B------:R-:W-:Y:S01]  /*03f0*/  UVIRTCOUNT.DEALLOC.SMPOOL 0x80 ;  /* 0x000000800000784c */ /* 0x000fe20000000000 */
[----:B------:R-:W-:-:S09]  /*0400*/  ULEA UR5, UR4, UR5, 0x18 ;  /* 0x0000000504057291 */ /* 0x000fd2000f8ec0ff */
[----:B------:R2:W-:Y:S03]  /*0410*/  @P0 STS.U8 [UR5], R2 ;  /* 0x00000002ff000988 */ /* 0x0005e60008000005 */
.L_x_5:
[----:B------:R-:W2:Y:S01]  /*0420*/  S2UR UR4, SR_CTAID.Z ;  /* 0x00000000000479c3 */ /* 0x000ea20000002700 */
[----:B------:R-:W5:Y:S01]  /*0430*/  LDCU UR5, c[0x0][0x370] ;  /* 0x00006e00ff0577ac */ /* 0x000f620008000800 */
[----:B------:R-:W-:Y:S01]  /*0440*/  ISETP.GE.U32.AND P0, PT, R36, 0x20, PT ;  /* 0x000000202400780c */ /* 0x000fe20003f06070 */
[----:B----4-:R-:W-:Y:S01]  /*0450*/  VIADD R4, R8, 0xffffffff ;  /* 0xffffffff08047836 */ /* 0x010fe20000000000 */
[C---:B------:R-:W-:Y:S01]  /*0460*/  ISETP.NE.U32.AND P3, PT, R36.reuse, RZ, PT ;  /* 0x000000ff2400720c */ /* 0x040fe20003f65070 */
[----:B------:R-:W2:Y:S02]  /*0470*/  LDCU UR6, c[0x0][0x374] ;  /* 0x00006e80ff0677ac */ /* 0x000ea40008000800 */
[----:B--2---:R-:W-:Y:S01]  /*0480*/  LEA R3, R36, UR8, 0x2 ;  /* 0x0000000824037c11 */ /* 0x004fe2000f8e10ff */
[----:B------:R-:W-:Y:S01]  /*0490*/  BSSY.RECONVERGENT B0, `(.L_x_6) ;  /* 0x0000015000007945 */ /* 0x000fe20003800200 */
[----:B------:R-:W5:Y:S01]  /*04a0*/  S2UR UR7, SR_CTAID.X ;  /* 0x00000000000779c3 */ /* 0x000f620000002500 */
[----:B------:R-:W2:Y:S01]  /*04b0*/  LDCU.64 UR20, c[0x0][0x3c0] ;  /* 0x00007800ff1477ac */ /* 0x000ea20008000a00 */
[----:B---3--:R-:W-:-:S04]  /*04c0*/  R2UR UR23, R5 ;  /* 0x00000000051772ca */ /* 0x008fc800000e0000 */
[----:B------:R3:W-:Y:S02]  /*04d0*/  @!P0 STS [R3], RZ ;  /* 0x000000ff03008388 */ /* 0x0007e40000000800 */
[----:B------:R-:W4:Y:S01]  /*04e0*/  LDC R2, c[0x0][0x398] ;  /* 0x0000e600ff027b82 */ /* 0x000f220000000800 */
[----:B------:R-:W-:Y:S01]  /*04f0*/  NOP ;  /* 0x0000000000007918 */ /* 0x000fe20000000000 */
[----:B------:R3:W-:Y:S01]  /*0500*/  @!P3 STS [UR8+0x20], R4 ;  /* 0x00002004ff00b988 */ /* 0x0007e20008000808 */
[----:B-----5:R-:W-:-:S04]  /*0510*/  UIMAD UR4, UR4, UR6, UR9 ;  /* 0x00000006040472a4 */ /* 0x020fc8000f8e0209 */
[----:B------:R-:W-:-:S04]  /*0520*/  UIMAD UR4, UR4, UR5, UR7 ;  /* 0x00000005040472a4 */ /* 0x000fc8000f8e0207 */
[----:B------:R-:W-:-:S04]  /*0530*/  UIMAD UR4, UR4, 0x180, URZ ;  /* 0x00000180040478a4 */ /* 0x000fc8000f8e02ff */
[----:B--2---:R-:W-:Y:S01]  /*0540*/  UIADD3 UR24, UP0, UPT, UR4, UR20, URZ ;  /* 0x0000001404187290 */ /* 0x004fe2000ff1e0ff */
[----:B----4-:R-:W-:-:S03]  /*0550*/  VIADD R2, R2, 0xffffffff ;  /* 0xffffffff02027836 */ /* 0x010fc60000000000 */
[----:B------:R-:W-:Y:S01]  /*0560*/  ULEA.HI.X.SX32 UR25, UR4, UR21, 0x1, UP0 ;  /* 0x0000001504197291 */ /* 0x000fe200080f0eff */
[----:B---3--:R-:W-:Y:S11]  /*0570*/  @P3 BRA `(.L_x_7) ;  /* 0x0000000000183947 */ /* 0x008ff60003800000 */
[----:B------:R-:W2:Y:S01]  /*0580*/  LDS R5, [UR8+0x8] ;  /* 0x00000808ff057984 */ /* 0x000ea20008000800 */
[----:B------:R-:W3:Y:S01]  /*0590*/  LDC.64 R10, c[0x0][0x380] ;  /* 0x0000e000ff0a7b82 */ /* 0x000ee20000000a00 */
[----:B------:R-:W-:Y:S02]  /*05a0*/  IMAD.MOV.U32 R6, RZ, RZ, 0x70 ;  /* 0x00000070ff067424 */ /* 0x000fe400078e00ff */
[----:B---3--:R3:W-:Y:S03]  /*05b0*/  STS.64 [UR8], R10 ;  /* 0x0000000aff007988 */ /* 0x0087e60008000a08 */
[----:B--2---:R-:W-:-:S05]  /*05c0*/  LOP3.LUT R5, R5, 0x10, R6, 0xd8, !PT ;  /* 0x0000001005057812 */ /* 0x004fca00078ed806 */
[----:B------:R3:W-:Y:S02]  /*05d0*/  STS [UR8+0x8], R5 ;  /* 0x00000805ff007988 */ /* 0x0007e40008000808 */
.L_x_7:
[----:B------:R-:W-:Y:S05]  /*05e0*/  BSYNC.RECONVERGENT B0 ;  /* 0x0000000000007941 */ /* 0x000fea0003800200 */
.L_x_6:
[----:B------:R-:W-:Y:S04]  /*05f0*/  BSSY.RECONVERGENT B0, `(.L_x_8) ;  /* 0x000000a000007945 */ /* 0x000fe80003800200 */
[----:B------:R-:W-:Y:S05]  /*0600*/  @P3 BRA `(.L_x_9) ;  /* 0x0000000000203947 */ /* 0x000fea0003800000 */
[----:B---3--:R-:W2:Y:S01]  /*0610*/  LDS R5, [UR8+0x34] ;  /* 0x00003408ff057984 */ /* 0x008ea20008000800 */
[----:B------:R-:W-:Y:S02]  /*0620*/  IMAD.MOV.U32 R6, RZ, RZ, 0x7f000000 ;  /* 0x7f000000ff067424 */ /* 0x000fe400078e00ff */
[----:B------:R-:W-:Y:S01]  /*0630*/  @!P3 IMAD.MOV.U32 R7, RZ, RZ, 0x3f ;  /* 0x0000003fff07b424 */ /* 0x000fe200078e00ff */
[----:B------:R-:W3:Y:S02]  /*0640*/  @!P3 LDS R10, [UR8+0x38] ;  /* 0x00003808ff0ab984 */ /* 0x000ee40008000800 */
[----:B--2---:R-:W-:Y:S02]  /*0650*/  LOP3.LUT R5, R5, 0xff000000, R6, 0xb8, !PT ;  /* 0xff00000005057812 */ /* 0x004fe400078eb806 */
[----:B---3--:R-:W-:-:S03]  /*0660*/  @!P3 LOP3.LUT R6, R10, 0xff, R7, 0xb8, !PT ;  /* 0x000000ff0a06b812 */ /* 0x008fc600078eb807 */
[----:B------:R2:W-:Y:S04]  /*0670*/  STS [UR8+0x34], R5 ;  /* 0x00003405ff007988 */ /* 0x0005e80008000808 */
[----:B------:R2:W-:Y:S02]  /*0680*/  @!P3 STS [UR8+0x38], R6 ;  /* 0x00003806ff00b988 */ /* 0x0005e40008000808 */
.L_x_9:
[----:B------:R-:W-:Y:S05]  /*0690*/  BSYNC.RECONVERGENT B0 ;  /* 0x0000000000007941 */ /* 0x000fea0003800200 */
.L_x_8:
[----:B------:R-:W-:Y:S04]  /*06a0*/  BSSY.RECONVERGENT B0, `(.L_x_10) ;  /* 0x000000a000007945 */ /* 0x000fe80003800200 */
[----:B------:R-:W-:Y:S05]  /*06b0*/  @P3 BRA `(.L_x_11) ;  /* 0x0000000000203947 */ /* 0x000fea0003800000 */
[----:B--23--:R-:W2:Y:S01]  /*06c0*/  LDS R5, [UR8+0x1c] ;  /* 0x00001c08ff057984 */ /* 0x00cea20008000800 */
[----:B------:R-:W3:Y:S03]  /*06d0*/  LDC.64 R6, c[0x0][0x3a8] ;  /* 0x0000ea00ff067b82 */ /* 0x000ee60000000a00 */
[----:B------:R4:W-:Y:S01]  /*06e0*/  STS [UR8+0x24], R2 ;  /* 0x00002402ff007988 */ /* 0x0009e20008000808 */
[--C-:B---3--:R-:W-:Y:S02]  /*06f0*/  SHF.R.U32.HI R10, RZ, 0x4, R7.reuse ;  /* 0x00000004ff0a7819 */ /* 0x108fe40000011607 */
[----:B------:R-:W-:-:S05]  /*0700*/  SHF.R.U64 R6, R6, 0x4, R7 ;  /* 0x0000000406067819 */ /* 0x000fca0000001207 */
[----:B------:R4:W-:Y:S01]  /*0710*/  STS [UR8+0xc], R6 ;  /* 0x00000c06ff007988 */ /* 0x0009e20008000808 */
[----:B--2---:R-:W-:-:S05]  /*0720*/  LOP3.LUT R5, R5, 0xf, R10, 0xb8, !PT ;  /* 0x0000000f05057812 */ /* 0x004fca00078eb80a */
[----:B------:R4:W-:Y:S02]  /*0730*/  STS [UR8+0x1c], R5 ;  /* 0x00001c05ff007988 */ /* 0x0009e40008000808 */
.L_x_11:
[----:B------:R-:W-:Y:S05]  /*0740*/  BSYNC.RECONVERGENT B0 ;  /* 0x0000000000007941 */ /* 0x000fea0003800200 */
.L_x_10:
[----:B------:R-:W-:Y:S04]  /*0750*/  BSSY.RECONVERGENT B1, `(.L_x_12) ;  /* 0x000001d000017945 */ /* 0x000fe80003800200 */
[----:B------:R-:W-:Y:S04]  /*0760*/  BSSY.RELIABLE B0, `(.L_x_13) ;  /* 0x0000018000007945 */ /* 0x000fe80003800100 */
[----:B------:R-:W-:Y:S05]  /*0770*/  @P3 BRA `(.L_x_14) ;  /* 0x00000000001c3947 */ /* 0x000fea0003800000 */
[----:B--234-:R-:W2:Y:S02]  /*0780*/  LDS R5, [UR8+0x34] ;  /* 0x00003408ff057984 */ /* 0x01cea40008000800 */
[----:B--2---:R-:W-:-:S05]  /*0790*/  LOP3.LUT R5, R5, 0x7, RZ, 0xb8, !PT ;  /* 0x0000000705057812 */ /* 0x004fca00078eb8ff */
[----:B------:R2:W-:Y:S01]  /*07a0*/  STS [UR8+0x34], R5 ;  /* 0x00003405ff007988 */ /* 0x0005e20008000808 */
[----:B------:R-:W-:Y:S05]  /*07b0*/  @P3 BRA `(.L_x_15) ;  /* 0x00000000001c3947 */ /* 0x000fea0003800000 */
[----:B--2---:R-:W2:Y:S02]  /*07c0*/  LDS R5, [UR8+0x34] ;  /* 0x00003408ff057984 */ /* 0x004ea40008000800 */
[----:B--2---:R-:W-:-:S05]  /*07d0*/  LOP3.LUT R5, R5, 0x38, RZ, 0xb8, !PT ;  /* 0x0000003805057812 */ /* 0x004fca00078eb8ff */
[----:B------:R5:W-:Y:S02]  /*07e0*/  STS [UR8+0x34], R5 ;  /* 0x00003405ff007988 */ /* 0x000be40008000808 */
.L_x_14:
[----:B------:R-:W-:Y:S05]  /*07f0*/  @P3 BRA `(.L_x_16) ;  /* 0x00000000001c3947 */ /* 0x000fea0003800000 */
[----:B--2345:R-:W2:Y:S02]  /*0800*/  LDS R5, [UR8+0x8] ;  /* 0x00000808ff057984 */ /* 0x03cea40008000800 */
[----:B--2---:R-:W-:-:S05]  /*0810*/  LOP3.LUT R5, R5, 0x780, RZ, 0xb8, !PT ;  /* 0x0000078005057812 */ /* 0x004fca00078eb8ff */
[----:B------:R3:W-:Y:S02]  /*0820*/  STS [UR8+0x8], R5 ;  /* 0x00000805ff007988 */ /* 0x0007e40008000808 */
.L_x_15:
[----:B------:R-:W-:Y:S05]  /*0830*/  @P3 BRA `(.L_x_17) ;  /* 0x0000000000283947 */ /* 0x000fea0003800000 */
[----:B--23--:R-:W2:Y:S02]  /*0840*/  LDS R5, [UR8+0x8] ;  /* 0x00000808ff057984 */ /* 0x00cea40008000800 */
[----:B--2---:R-:W-:-:S05]  /*0850*/  LOP3.LUT R5, R5, 0x1800, RZ, 0xb8, !PT ;  /* 0x0000180005057812 */ /* 0x004fca00078eb8ff */
[----:B------:R2:W-:Y:S02]  /*0860*/  STS [UR8+0x8], R5 ;  /* 0x00000805ff007988 */ /* 0x0005e40008000808 */
.L_x_16:
[----:B------:R-:W-:Y:S05]  /*0870*/  @P3 BREAK.RELIABLE B0 ;  /* 0x0000000000003942 */ /* 0x000fea0003800100 */
[----:B------:R-:W-:Y:S05]  /*0880*/  @P3 BRA `(.L_x_18) ;  /* 0x0000000000243947 */ /* 0x000fea0003800000 */
[----:B--2-4-:R-:W2:Y:S01]  /*0890*/  LDS R6, [UR8+0x8] ;  /* 0x00000808ff067984 */ /* 0x014ea20008000800 */
[----:B---3-5:R-:W-:-:S05]  /*08a0*/  IMAD.MOV.U32 R5, RZ, RZ, 0x6000 ;  /* 0x00006000ff057424 */ /* 0x028fca00078e00ff */
[----:B--2---:R-:W-:-:S04]  /*08b0*/  LOP3.LUT R5, R6, 0x6000, R5, 0xd8, !PT ;  /* 0x0000600006057812 */ /* 0x004fc800078ed805 */
[----:B------:R-:W-:-:S05]  /*08c0*/  LOP3.LUT R5, R5, 0x400000, RZ, 0xb8, !PT ;  /* 0x0040000005057812 */ /* 0x000fca00078eb8ff */
[----:B------:R4:W-:Y:S02]  /*08d0*/  STS [UR8+0x8], R5 ;  /* 0x00000805ff007988 */ /* 0x0009e40008000808 */
.L_x_17:
[----:B------:R-:W-:Y:S05]  /*08e0*/  BSYNC.RELIABLE B0 ;  /* 0x0000000000007941 */ /* 0x000fea0003800100 */
.L_x_13:
[----:B--234-:R-:W2:Y:S02]  /*08f0*/  @!P3 LDS R5, [UR8+0x8] ;  /* 0x00000808ff05b984 */ /* 0x01cea40008000800 */
[----:B--2---:R-:W-:-:S05]  /*0900*/  @!P3 LOP3.LUT R5, R5, 0x8000, RZ, 0xb8, !PT ;  /* 0x000080000505b812 */ /* 0x004fca00078eb8ff */
[----:B------:R2:W-:Y:S02]  /*0910*/  @!P3 STS [UR8+0x8], R5 ;  /* 0x00000805ff00b988 */ /* 0x0005e40008000808 */
.L_x_18:
[----:B------:R-:W-:Y:S05]  /*0920*/  BSYNC.RECONVERGENT B1 ;  /* 0x0000000000017941 */ /* 0x000fea0003800200 */
.L_x_12:
[----:B------:R-:W-:Y:S05]  /*0930*/  WARPSYNC.ALL ;  /* 0x0000000000007948 */ /* 0x000fea0003800000 */
[----:B------:R-:W-:Y:S01]  /*0940*/  NOP ;  /* 0x0000000000007918 */ /* 0x000fe20000000000 */
[----:B------:R-:W-:Y:S05]  /*0950*/  @P0 BRA `(.L_x_19) ;  /* 0x0000000000300947 */ /* 0x000fea0003800000 */
[----:B--2345:R-:W2:Y:S01]  /*0960*/  S2R R5, SR_LANEID ;  /* 0x0000000000057919 */ /* 0x03cea20000000000 */
[----:B------:R-:W-:Y:S05]  /*0970*/  WARPSYNC.ALL ;  /* 0x0000000000007948 */ /* 0x000fea0003800000 */
[----:B------:R-:W-:Y:S01]  /*0980*/  NOP ;  /* 0x0000000000007918 */ /* 0x000fe20000000000 */
[----:B--2---:R-:W-:-:S05]  /*0990*/  IMAD.SHL.U32 R5, R5, 0x4, RZ ;  /* 0x0000000405057824 */ /* 0x004fca00078e00ff */
[----:B------:R-:W2:Y:S01]  /*09a0*/  LDS R9, [R5+UR8] ;  /* 0x0000000805097984 */ /* 0x000ea20008000800 */
[----:B------:R-:W-:-:S05]  /*09b0*/  IADD3 R6, P1, PT, R5, UR24, RZ ;  /* 0x0000001805067c10 */ /* 0x000fca000ff3e0ff */
[----:B------:R-:W-:-:S05]  /*09c0*/  IMAD.X R7, RZ, RZ, UR25, P1 ;  /* 0x00000019ff077e24 */ /* 0x000fca00088e06ff */
[----:B--2---:R2:W3:Y:S01]  /*09d0*/  ATOMG.E.EXCH.STRONG.GPU PT, RZ, [R6], R9 ;  /* 0x0000000906ff73a8 */ /* 0x0044e200041ee100 */
[----:B------:R-:W-:-:S04]  /*09e0*/  DEPBAR {5,4,3,2,1,0} ;  /* 0x0000003f0000791a */ /* 0x000fc80000000000 */
[----:B------:R-:W4:Y:S02]  /*09f0*/  CCTL.E.C.LDCU.IV.DEEP [UR24] ;  /* 0x0000000018007540 */ /* 0x000f240009c08000 */
[----:B----4-:R2:W-:Y:S01]  /*0a00*/  UTMACCTL.IV [UR24] ;  /* 0x00000000180079b9 */ /* 0x0105e20008000000 */
[----:B------:R-:W-:Y:S01]  /*0a10*/  NOP ;  /* 0x0000000000007918 */ /* 0x000fe20000000000 */
.L_x_19:
[----:B------:R-:W-:Y:S05]  /*0a20*/  @P0 BRA `(.L_x_20) ;  /* 0x00000000000c0947 */ /* 0x000fea0003800000 */
[----:B------:R0:W-:Y:S01]  /*0a30*/  UTMACMDFLUSH ;  /* 0x00000000000079b7 */ /* 0x0001e20000000000 */
[----:B------:R-:W-:Y:S05]  /*0a40*/  @P0 BRA `(.L_x_20) ;  /* 0x0000000000040947 */ /* 0x000fea0003800000 */
[----:B------:R-:W-:-:S04]  /*0a50*/  DEPBAR.LE SB0, 0x0 ;  /* 0x000080000000791a */ /* 0x000fc80000000000 */
.L_x_20:
[----:B------:R-:W-:Y:S05]  /*0a60*/  WARPSYNC.ALL ;  /* 0x0000000000007948 */ /* 0x000fea0003800000 */
[----:B------:R-:W-:Y:S01]  /*0a70*/  NOP ;  /* 0x0000000000007918 */ /* 0x000fe20000000000 */
[----:B---3--:R-:W-:Y:S06]  /*0a80*/  BAR.SYNC.DEFER_BLOCKING 0x0 ;  /* 0x0000000000007b1d */ /* 0x008fec0000010000 */
[----:B------:R-:W-:Y:S02]  /*0a90*/  BSSY.RECONVERGENT B1, `(.L_x_21) ;  /* 0x000000b000017945 */ /* 0x000fe40003800200 */
[----:B------:R-:W-:Y:S06]  /*0aa0*/  BAR.SYNC.DEFER_BLOCKING 0x0 ;  /* 0x0000000000007b1d */ /* 0x000fec0000010000 */
[----:B------:R3:W-:Y:S01]  /*0ab0*/  @!P0 STS [R3], RZ ;  /* 0x000000ff03008388 */ /* 0x0007e20000000800 */
[----:B------:R-:W-:Y:S01]  /*0ac0*/  NOP ;  /* 0x0000000000007918 */ /* 0x000fe20000000000 */
[----:B------:R-:W-:Y:S05]  /*0ad0*/  @P3 BRA `(.L_x_22) ;  /* 0x0000000000183947 */ /* 0x000fea0003800000 */
[----:B--2-45:R-:W2:Y:S01]  /*0ae0*/  LDS R5, [UR8+0x8] ;  /* 0x00000808ff057984 */ /* 0x034ea20008000800 */
[----:B------:R-:W4:Y:S01]  /*0af0*/  LDC.64 R10, c[0x0][0x388] ;  /* 0x0000e200ff0a7b82 */ /* 0x000f220000000a00 */
[----:B------:R-:W-:Y:S02]  /*0b00*/  IMAD.MOV.U32 R6, RZ, RZ, 0x70 ;  /* 0x00000070ff067424 */ /* 0x000fe400078e00ff */
[----:B----4-:R4:W-:Y:S03]  /*0b10*/  STS.64 [UR8], R10 ;  /* 0x0000000aff007988 */ /* 0x0109e60008000a08 */
[----:B--2---:R-:W-:-:S05]  /*0b20*/  LOP3.LUT R5, R5, 0x10, R6, 0xd8, !PT ;  /* 0x0000001005057812 */ /* 0x004fca00078ed806 */
[----:B------:R4:W-:Y:S02]  /*0b30*/  STS [UR8+0x8], R5 ;  /* 0x00000805ff007988 */ /* 0x0009e40008000808 */
.L_x_22:
[----:B--2---:R-:W-:Y:S05]  /*0b40*/  BSYNC.RECONVERGENT B1 ;  /* 0x0000000000017941 */ /* 0x004fea0003800200 */
.L_x_21:
[----:B------:R-:W-:Y:S04]  /*0b50*/  BSSY.RECONVERGENT B2, `(.L_x_23) ;  /* 0x000000f000027945 */ /* 0x000fe80003800200 */
[----:B------:R-:W-:Y:S04]  /*0b60*/  BSSY.RELIABLE B1, `(.L_x_24) ;  /* 0x000000c000017945 */ /* 0x000fe80003800100 */
[----:B------:R-:W-:Y:S05]  /*0b70*/  @P3 BRA `(.L_x_25) ;  /* 0x0000000000283947 */ /* 0x000fea0003800000 */
[----:B----45:R-:W2:Y:S01]  /*0b80*/  LDS R5, [UR8+0x34] ;  /* 0x00003408ff057984 */ /* 0x030ea20008000800 */
[----:B------:R-:W-:Y:S01]  /*0b90*/  IMAD.MOV.U32 R6, RZ, RZ, 0x7f000000 ;  /* 0x7f000000ff067424 */ /* 0x000fe200078e00ff */
[----:B------:R-:W-:Y:S05]  /*0ba0*/  @P3 BREAK.RELIABLE B1 ;  /* 0x0000000000013942 */ /* 0x000fea0003800100 */
[----:B--2---:R-:W-:-:S05]  /*0bb0*/  LOP3.LUT R5, R5, 0xff000000, R6, 0xb8, !PT ;  /* 0xff00000005057812 */ /* 0x004fca00078eb806 */
[----:B------:R2:W-:Y:S01]  /*0bc0*/  STS [UR8+0x34], R5 ;  /* 0x00003405ff007988 */ /* 0x0005e20008000808 */
[----:B------:R-:W-:Y:S05]  /*0bd0*/  @P3 BRA `(.L_x_26) ;  /* 0x0000000000183947 */ /* 0x000fea0003800000 */
[----:B--2---:R-:W2:Y:S01]  /*0be0*/  LDS R5, [UR8+0x38] ;  /* 0x00003808ff057984 */ /* 0x004ea20008000800 */
[----:B------:R-:W-:-:S05]  /*0bf0*/  IMAD.MOV.U32 R6, RZ, RZ, 0x3f ;  /* 0x0000003fff067424 */ /* 0x000fca00078e00ff */
[----:B--2---:R-:W-:-:S05]  /*0c00*/  LOP3.LUT R5, R5, 0xff, R6, 0xb8, !PT ;  /* 0x000000ff05057812 */ /* 0x004fca00078eb806 */
[----:B------:R2:W-:Y:S02]  /*0c10*/  STS [UR8+0x38], R5 ;  /* 0x00003805ff007988 */ /* 0x0005e40008000808 */
.L_x_25:
[----:B------:R-:W-:Y:S05]  /*0c20*/  BSYNC.RELIABLE B1 ;  /* 0x0000000000017941 */ /* 0x000fea0003800100 */
.L_x_24:
[----:B------:R2:W-:Y:S02]  /*0c30*/  @!P3 STS [UR8+0x20], R4 ;  /* 0x00002004ff00b988 */ /* 0x0005e40008000808 */
.L_x_26:
[----:B------:R-:W-:Y:S05]  /*0c40*/  BSYNC.RECONVERGENT B2 ;  /* 0x0000000000027941 */ /* 0x000fea0003800200 */
.L_x_23:
[----:B------:R-:W-:Y:S05]  /*0c50*/  WARPSYNC.ALL ;  /* 0x0000000000007948 */ /* 0x000fea0003800000 */
[----:B------:R-:W-:Y:S01]  /*0c60*/  NOP ;  /* 0x0000000000007918 */ /* 0x000fe20000000000 */
[----:B----4-:R-:W4:Y:S01]  /*0c70*/  LDC R6, c[0x0][0x39c] ;  /* 0x0000e700ff067b82 */ /* 0x010f220000000800 */
[----:B------:R-:W-:Y:S01]  /*0c80*/  BSSY.RECONVERGENT B2, `(.L_x_27) ;  /* 0x000000b000027945 */ /* 0x000fe20003800200 */
[----:B----4-:R-:W-:-:S03]  /*0c90*/  VIADD R6, R6, 0xffffffff ;  /* 0xffffffff06067836 */ /* 0x010fc60000000000 */
[----:B------:R-:W-:Y:S05]  /*0ca0*/  @P3 BRA `(.L_x_28) ;  /* 0x0000000000203947 */ /* 0x000fea0003800000 */
[----:B--2---:R-:W2:Y:S01]  /*0cb0*/  LDS R4, [UR8+0x1c] ;  /* 0x00001c08ff047984 */ /* 0x004ea20008000800 */
[----:B------:R-:W4:Y:S03]  /*0cc0*/  LDC.64 R10, c[0x0][0x3b0] ;  /* 0x0000ec00ff0a7b82 */ /* 0x000f260000000a00 */
[----:B------:R3:W-:Y:S01]  /*0cd0*/  STS [UR8+0x24], R6 ;  /* 0x00002406ff007988 */ /* 0x0007e20008000808 */
[--C-:B----4-:R-:W-:Y:S02]  /*0ce0*/  SHF.R.U32.HI R7, RZ, 0x4, R11.reuse ;  /* 0x00000004ff077819 */ /* 0x110fe4000001160b */
[----:B-----5:R-:W-:-:S05]  /*0cf0*/  SHF.R.U64 R5, R10, 0x4, R11 ;  /* 0x000000040a057819 */ /* 0x020fca000000120b */
[----:B------:R3:W-:Y:S01]  /*0d00*/  STS [UR8+0xc], R5 ;  /* 0x00000c05ff007988 */ /* 0x0007e20008000808 */
[----:B--2---:R-:W-:-:S05]  /*0d10*/  LOP3.LUT R4, R4, 0xf, R7, 0xb8, !PT ;  /* 0x0000000f04047812 */ /* 0x004fca00078eb807 */
[----:B------:R3:W-:Y:S02]  /*0d20*/  STS [UR8+0x1c], R4 ;  /* 0x00001c04ff007988 */ /* 0x0007e40008000808 */
.L_x_28:
[----:B------:R-:W-:Y:S05]  /*0d30*/  BSYNC.RECONVERGENT B2 ;  /* 0x0000000000027941 */ /* 0x000fea0003800200 */
.L_x_27:
[----:B------:R-:W-:Y:S04]  /*0d40*/  BSSY.RECONVERGENT B3, `(.L_x_29) ;  /* 0x000001d000037945 */ /* 0x000fe80003800200 */
[----:B------:R-:W-:Y:S04]  /*0d50*/  BSSY.RELIABLE B2, `(.L_x_30) ;  /* 0x0000018000027945 */ /* 0x000fe80003800100 */
[----:B------:R-:W-:Y:S05]  /*0d60*/  @P3 BRA `(.L_x_31) ;  /* 0x00000000001c3947 */ /* 0x000fea0003800000 */
[----:B--23--:R-:W2:Y:S02]  /*0d70*/  LDS R4, [UR8+0x34] ;  /* 0x00003408ff047984 */ /* 0x00cea40008000800 */
[----:B--2---:R-:W-:-:S05]  /*0d80*/  LOP3.LUT R4, R4, 0x7, RZ, 0xb8, !PT ;  /* 0x0000000704047812 */ /* 0x004fca00078eb8ff */
[----:B------:R2:W-:Y:S01]  /*0d90*/  STS [UR8+0x34], R4 ;  /* 0x00003404ff007988 */ /* 0x0005e20008000808 */
[----:B------:R-:W-:Y:S05]  /*0da0*/  @P3 BRA `(.L_x_32) ;  /* 0x00000000001c3947 */ /* 0x000fea0003800000 */
[----:B--2---:R-:W2:Y:S02]  /*0db0*/  LDS R4, [UR8+0x34] ;  /* 0x00003408ff047984 */ /* 0x004ea40008000800 */
[----:B--2---:R-:W-:-:S05]  /*0dc0*/  LOP3.LUT R4, R4, 0x38, RZ, 0xb8, !PT ;  /* 0x0000003804047812 */ /* 0x004fca00078eb8ff */
[----:B------:R4:W-:Y:S02]  /*0dd0*/  STS [UR8+0x34], R4 ;  /* 0x00003404ff007988 */ /* 0x0009e40008000808 */
.L_x_31:
[----:B------:R-:W-:Y:S05]  /*0de0*/  @P3 BRA `(.L_x_33) ;  /* 0x00000000001c3947 */ /* 0x000fea0003800000 */
[----:B--234-:R-:W2:Y:S02]  /*0df0*/  LDS R4, [UR8+0x8] ;  /* 0x00000808ff047984 */ /* 0x01cea40008000800 */
[----:B--2---:R-:W-:-:S05]  /*0e00*/  LOP3.LUT R4, R4, 0x780, RZ, 0xb8, !PT ;  /* 0x0000078004047812 */ /* 0x004fca00078eb8ff */
[----:B------:R3:W-:Y:S02]  /*0e10*/  STS [UR8+0x8], R4 ;  /* 0x00000804ff007988 */ /* 0x0007e40008000808 */
.L_x_32:
[----:B------:R-:W-:Y:S05]  /*0e20*/  @P3 BRA `(.L_x_34) ;  /* 0x0000000000283947 */ /* 0x000fea0003800000 */
[----:B--23--:R-:W2:Y:S02]  /*0e30*/  LDS R4, [UR8+0x8] ;  /* 0x00000808ff047984 */ /* 0x00cea40008000800 */
[----:B--2---:R-:W-:-:S05]  /*0e40*/  LOP3.LUT R4, R4, 0x1800, RZ, 0xb8, !PT ;  /* 0x0000180004047812 */ /* 0x004fca00078eb8ff */
[----:B------:R2:W-:Y:S02]  /*0e50*/  STS [UR8+0x8], R4 ;  /* 0x00000804ff007988 */ /* 0x0005e40008000808 */
.L_x_33:
[----:B------:R-:W-:Y:S05]  /*0e60*/  @P3 BREAK.RELIABLE B2 ;  /* 0x0000000000023942 */ /* 0x000fea0003800100 */
[----:B------:R-:W-:Y:S05]  /*0e70*/  @P3 BRA `(.L_x_35) ;  /* 0x0000000000243947 */ /* 0x000fea0003800000 */
[----:B--234-:R-:W2:Y:S01]  /*0e80*/  LDS R4, [UR8+0x8] ;  /* 0x00000808ff047984 */ /* 0x01cea20008000800 */
[----:B-----5:R-:W-:-:S05]  /*0e90*/  IMAD.MOV.U32 R5, RZ, RZ, 0x6000 ;  /* 0x00006000ff057424 */ /* 0x020fca00078e00ff */
[----:B--2---:R-:W-:-:S04]  /*0ea0*/  LOP3.LUT R4, R4, 0x6000, R5, 0xd8, !PT ;  /* 0x0000600004047812 */ /* 0x004fc800078ed805 */
[----:B------:R-:W-:-:S05]  /*0eb0*/  LOP3.LUT R4, R4, 0x400000, RZ, 0xb8, !PT ;  /* 0x0040000004047812 */ /* 0x000fca00078eb8ff */
[----:B------:R4:W-:Y:S02]  /*0ec0*/  STS [UR8+0x8], R4 ;  /* 0x00000804ff007988 */ /* 0x0009e40008000808 */
.L_x_34:
[----:B------:R-:W-:Y:S05]  /*0ed0*/  BSYNC.RELIABLE B2 ;  /* 0x0000000000027941 */ /* 0x000fea0003800100 */
.L_x_30:
[----:B--234-:R-:W2:Y:S02]  /*0ee0*/  @!P3 LDS R4, [UR8+0x8] ;  /* 0x00000808ff04b984 */ /* 0x01cea40008000800 */
[----:B--2---:R-:W-:-:S05]  /*0ef0*/  @!P3 LOP3.LUT R4, R4, 0x8000, RZ, 0xb8, !PT ;  /* 0x000080000404b812 */ /* 0x004fca00078eb8ff */
[----:B------:R2:W-:Y:S02]  /*0f00*/  @!P3 STS [UR8+0x8], R4 ;  /* 0x00000804ff00b988 */ /* 0x0005e40008000808 */
.L_x_35:
[----:B------:R-:W-:Y:S05]  /*0f10*/  BSYNC.RECONVERGENT B3 ;  /* 0x0000000000037941 */ /* 0x000fea0003800200 */
.L_x_29:
[----:B------:R-:W-:Y:S05]  /*0f20*/  WARPSYNC.ALL ;  /* 0x0000000000007948 */ /* 0x000fea0003800000 */
[----:B------:R-:W-:Y:S01]  /*0f30*/  NOP ;  /* 0x0000000000007918 */ /* 0x000fe20000000000 */
[----:B------:R-:W-:-:S04]  /*0f40*/  UIADD3 UR5, UPT, UPT, UR4, 0x80, URZ ;  /* 0x0000008004057890 */ /* 0x000fc8000fffe0ff */
[----:B------:R-:W-:-:S04]  /*0f50*/  UIADD3 UR26, UP0, UPT, UR5, UR20, URZ ;  /* 0x00000014051a7290 */ /* 0x000fc8000ff1e0ff */
[----:B------:R-:W-:Y:S01]  /*0f60*/  ULEA.HI.X.SX32 UR27, UR5, UR21, 0x1, UP0 ;  /* 0x00000015051b7291 */ /* 0x000fe200080f0eff */
[----:B------:R-:W-:Y:S11]  /*0f70*/  @P0 BRA `(.L_x_36) ;  /* 0x0000000000300947 */ /* 0x000ff60003800000 */
[----:B--234-:R-:W2:Y:S01]  /*0f80*/  S2R R4, SR_LANEID ;  /* 0x0000000000047919 */ /* 0x01cea20000000000 */
[----:B------:R-:W-:Y:S05]  /*0f90*/  WARPSYNC.ALL ;  /* 0x0000000000007948 */ /* 0x000fea0003800000 */
[----:B------:R-:W-:Y:S01]  /*0fa0*/  NOP ;  /* 0x0000000000007918 */ /* 0x000fe20000000000 */
[----:B--2---:R-:W-:-:S05]  /*0fb0*/  IMAD.SHL.U32 R9, R4, 0x4, RZ ;  /* 0x0000000404097824 */ /* 0x004fca00078e00ff */
[----:B------:R-:W2:Y:S01]  /*0fc0*/  LDS R7, [R9+UR8] ;  /* 0x0000000809077984 */ /* 0x000ea20008000800 */
[----:B------:R-:W-:-:S05]  /*0fd0*/  IADD3 R4, P1, PT, R9, UR26, RZ ;  /* 0x0000001a09047c10 */ /* 0x000fca000ff3e0ff */
[----:B-----5:R-:W-:-:S05]  /*0fe0*/  IMAD.X R5, RZ, RZ, UR27, P1 ;  /* 0x0000001bff057e24 */ /* 0x020fca00088e06ff */
[----:B--2---:R2:W3:Y:S01]  /*0ff0*/  ATOMG.E.EXCH.STRONG.GPU PT, RZ, [R4], R7 ;  /* 0x0000000704ff73a8 */ /* 0x0044e200041ee100 */
[----:B------:R-:W-:-:S04]  /*1000*/  DEPBAR {5,4,3,2,1,0} ;  /* 0x0000003f0000791a */ /* 0x000fc80000000000 */
[----:B------:R-:W4:Y:S02]  /*1010*/  CCTL.E.C.LDCU.IV.DEEP [UR26] ;  /* 0x000000001a007540 */ /* 0x000f240009c08000 */
[----:B----4-:R2:W-:Y:S01]  /*1020*/  UTMACCTL.IV [UR26] ;  /* 0x000000001a0079b9 */ /* 0x0105e20008000000 */
[----:B------:R-:W-:Y:S01]  /*1030*/  NOP ;  /* 0x0000000000007918 */ /* 0x000fe20000000000 */
.L_x_36:
[----:B------:R-:W-:Y:S05]  /*1040*/  @P0 BRA `(.L_x_37) ;  /* 0x00000000000c0947 */ /* 0x000fea0003800000 */
[----:B------:R0:W-:Y:S01]  /*1050*/  UTMACMDFLUSH ;  /* 0x00000000000079b7 */ /* 0x0001e20000000000 */
[----:B------:R-:W-:Y:S05]  /*1060*/  @P0 BRA `(.L_x_37) ;  /* 0x0000000000040947 */ /* 0x000fea0003800000 */
[----:B------:R-:W-:-:S04]  /*1070*/  DEPBAR.LE SB0, 0x0 ;  /* 0x000080000000791a */ /* 0x000fc80000000000 */
.L_x_37:
        /* <DEDUP_REMOVED lines=8> */
[----:B---3--:R-:W3:Y:S01]  /*1100*/  LDS R3, [UR8+0x8] ;  /* 0x00000808ff037984 */ /* 0x008ee20008000800 */
[----:B------:R-:W2:Y:S02]  /*1110*/  LDC.64 R10, c[0x0][0x390] ;  /* 0x0000e400ff0a7b82 */ /* 0x000ea40000000a00 */
[----:B--2-4-:R-:W-:Y:S01]  /*1120*/  IMAD.MOV.U32 R4, RZ, RZ, 0x70 ;  /* 0x00000070ff047424 */ /* 0x014fe200078e00ff */
[----:B------:R2:W-:Y:S04]  /*1130*/  STS.64 [UR8], R10 ;  /* 0x0000000aff007988 */ /* 0x0005e80008000a08 */
[----:B---3--:R-:W-:-:S05]  /*1140*/  LOP3.LUT R3, R3, 0x10, R4, 0xd8, !PT ;  /* 0x0000001003037812 */ /* 0x008fca00078ed804 */
[----:B------:R2:W-:Y:S02]  /*1150*/  STS [UR8+0x8], R3 ;  /* 0x00000803ff007988 */ /* 0x0005e40008000808 */
.L_x_39:
[----:B--2---:R-:W-:Y:S05]  /*1160*/  BSYNC.RECONVERGENT B3 ;  /* 0x0000000000037941 */ /* 0x004fea0003800200 */
.L_x_38:
[----:B------:R-:W-:Y:S04]  /*1170*/  BSSY.RECONVERGENT B4, `(.L_x_40) ;  /* 0x0000033000047945 */ /* 0x000fe80003800200 */
[----:B------:R-:W-:Y:S04]  /*1180*/  BSSY.RELIABLE B3, `(.L_x_41) ;  /* 0x000002e000037945 */ /* 0x000fe80003800100 */
[----:B------:R-:W-:Y:S05]  /*1190*/  @P3 BRA `(.L_x_42) ;  /* 0x0000000000243947 */ /* 0x000fea0003800000 */
[----:B---3--:R-:W2:Y:S01]  /*11a0*/  LDS R3, [UR8+0x34] ;  /* 0x00003408ff037984 */ /* 0x008ea20008000800 */
[----:B----4-:R-:W-:-:S05]  /*11b0*/  IMAD.MOV.U32 R4, RZ, RZ, 0x3f000000 ;  /* 0x3f000000ff047424 */ /* 0x010fca00078e00ff */
[----:B--2---:R-:W-:-:S05]  /*11c0*/  LOP3.LUT R3, R3, 0xff000000, R4, 0xb8, !PT ;  /* 0xff00000003037812 */ /* 0x004fca00078eb804 */
[----:B------:R2:W-:Y:S01]  /*11d0*/  STS [UR8+0x34], R3 ;  /* 0x00003403ff007988 */ /* 0x0005e20008000808 */
[----:B------:R-:W-:Y:S05]  /*11e0*/  @P3 BRA `(.L_x_43) ;  /* 0x0000000000183947 */ /* 0x000fea0003800000 */
[----:B--2---:R-:W2:Y:S01]  /*11f0*/  LDS R3, [UR8+0x38] ;  /* 0x00003808ff037984 */ /* 0x004ea20008000800 */
[----:B------:R-:W-:-:S05]  /*1200*/  IMAD.MOV.U32 R4, RZ, RZ, 0x3f ;  /* 0x0000003fff047424 */ /* 0x000fca00078e00ff */
[----:B--2---:R-:W-:-:S05]  /*1210*/  LOP3.LUT R3, R3, 0xff, R4, 0xb8, !PT ;  /* 0x000000ff03037812 */ /* 0x004fca00078eb804 */
[----:B------:R2:W-:Y:S02]  /*1220*/  STS [UR8+0x38], R3 ;  /* 0x00003803ff007988 */ /* 0x0005e40008000808 */
.L_x_42:
[----:B------:R-:W-:Y:S05]  /*1230*/  @P3 BRA `(.L_x_44) ;  /* 0x00000000000c3947 */ /* 0x000fea0003800000 */
[----:B------:R2:W-:Y:S02]  /*1240*/  STS [UR8+0x20], R6 ;  /* 0x00002006ff007988 */ /* 0x0005e40008000808 */
.L_x_43:
[----:B------:R-:W-:Y:S05]  /*1250*/  @P3 BRA `(.L_x_45) ;  /* 0x0000000000243947 */ /* 0x000fea0003800000 */
[----:B------:R2:W-:Y:S02]  /*1260*/  STS [UR8+0x24], R2 ;  /* 0x00002402ff007988 */ /* 0x0005e40008000808 */
.L_x_44:
[----:B------:R-:W-:Y:S05]  /*1270*/  @P3 BRA `(.L_x_46) ;  /* 0x00000000002c3947 */ /* 0x000fea0003800000 */
[----:B--2---:R-:W2:Y:S01]  /*1280*/  LDS R2, [UR8+0x1c] ;  /* 0x00001c08ff027984 */ /* 0x004ea20008000800 */
[----:B------:R-:W3:Y:S02]  /*1290*/  LDC.64 R6, c[0x0][0x3b8] ;  /* 0x0000ee00ff067b82 */ /* 0x000ee40000000a00 */
[--C-:B---3-5:R-:W-:Y:S02]  /*12a0*/  SHF.R.U32.HI R5, RZ, 0x4, R7.reuse ;  /* 0x00000004ff057819 */ /* 0x128fe40000011607 */
[----:B------:R-:W-:-:S05]  /*12b0*/  SHF.R.U64 R3, R6, 0x4, R7 ;  /* 0x0000000406037819 */ /* 0x000fca0000001207 */
[----:B------:R3:W-:Y:S01]  /*12c0*/  STS [UR8+0xc], R3 ;  /* 0x00000c03ff007988 */ /* 0x0007e20008000808 */
[----:B--2---:R-:W-:-:S05]  /*12d0*/  LOP3.LUT R2, R2, 0xf, R5, 0xb8, !PT ;  /* 0x0000000f02027812 */ /* 0x004fca00078eb805 */
[----:B------:R3:W-:Y:S02]  /*12e0*/  STS [UR8+0x1c], R2 ;  /* 0x00001c02ff007988 */ /* 0x0007e40008000808 */
.L_x_45:
[----:B------:R-:W-:Y:S05]  /*12f0*/  @P3 BRA `(.L_x_47) ;  /* 0x00000000001c3947 */ /* 0x000fea0003800000 */
[----:B---3--:R-:W3:Y:S02]  /*1300*/  LDS R2, [UR8+0x34] ;  /* 0x00003408ff027984 */ /* 0x008ee40008000800 */
[----:B---3--:R-:W-:-:S05]  /*1310*/  LOP3.LUT R2, R2, 0x7, RZ, 0xb8, !PT ;  /* 0x0000000702027812 */ /* 0x008fca00078eb8ff */
[----:B------:R3:W-:Y:S02]  /*1320*/  STS [UR8+0x34], R2 ;  /* 0x00003402ff007988 */ /* 0x0007e40008000808 */
.L_x_46:
[----:B------:R-:W-:Y:S05]  /*1330*/  @P3 BRA `(.L_x_48) ;  /* 0x00000000001c3947 */ /* 0x000fea0003800000 */
[----:B--23--:R-:W2:Y:S02]  /*1340*/  LDS R2, [UR8+0x34] ;  /* 0x00003408ff027984 */ /* 0x00cea40008000800 */
[----:B--2---:R-:W-:-:S05]  /*1350*/  LOP3.LUT R2, R2, 0x38, RZ, 0xb8, !PT ;  /* 0x0000003802027812 */ /* 0x004fca00078eb8ff */
[----:B------:R2:W-:Y:S02]  /*1360*/  STS [UR8+0x34], R2 ;  /* 0x00003402ff007988 */ /* 0x0005e40008000808 */
.L_x_47:
[----:B------:R-:W-:Y:S05]  /*1370*/  @P3 BRA `(.L_x_49) ;  /* 0x00000000001c3947 */ /* 0x000fea0003800000 */
[----:B--23--:R-:W2:Y:S02]  /*1380*/  LDS R2, [UR8+0x8] ;  /* 0x00000808ff027984 */ /* 0x00cea40008000800 */
[----:B--2---:R-:W-:-:S05]  /*1390*/  LOP3.LUT R2, R2, 0x780, RZ, 0xb8, !PT ;  /* 0x0000078002027812 */ /* 0x004fca00078eb8ff */
[----:B------:R2:W-:Y:S02]  /*13a0*/  STS [UR8+0x8], R2 ;  /* 0x00000802ff007988 */ /* 0x0005e40008000808 */
.L_x_48:
[----:B------:R-:W-:Y:S05]  /*13b0*/  @P3 BRA `(.L_x_50) ;  /* 0x0000000000283947 */ /* 0x000fea0003800000 */
[----:B--23--:R-:W2:Y:S02]  /*13c0*/  LDS R2, [UR8+0x8] ;  /* 0x00000808ff027984 */ /* 0x00cea40008000800 */
[----:B--2---:R-:W-:-:S05]  /*13d0*/  LOP3.LUT R2, R2, 0x1800, RZ, 0xb8, !PT ;  /* 0x0000180002027812 */ /* 0x004fca00078eb8ff */
[----:B------:R2:W-:Y:S02]  /*13e0*/  STS [UR8+0x8], R2 ;  /* 0x00000802ff007988 */ /* 0x0005e40008000808 */
.L_x_49:
[----:B------:R-:W-:Y:S05]  /*13f0*/  @P3 BREAK.RELIABLE B3 ;  /* 0x0000000000033942 */ /* 0x000fea0003800100 */
[----:B------:R-:W-:Y:S05]  /*1400*/  @P3 BRA `(.L_x_51) ;  /* 0x0000000000243947 */ /* 0x000fea0003800000 */
[----:B--23--:R-:W2:Y:S01]  /*1410*/  LDS R2, [UR8+0x8] ;  /* 0x00000808ff027984 */ /* 0x00cea20008000800 */
[----:B------:R-:W-:-:S05]  /*1420*/  IMAD.MOV.U32 R3, RZ, RZ, 0x6000 ;  /* 0x00006000ff037424 */ /* 0x000fca00078e00ff */
[----:B--2---:R-:W-:-:S04]  /*1430*/  LOP3.LUT R2, R2, 0x4000, R3, 0xd8, !PT ;  /* 0x0000400002027812 */ /* 0x004fc800078ed803 */
[----:B------:R-:W-:-:S05]  /*1440*/  LOP3.LUT R2, R2, 0x400000, RZ, 0xb8, !PT ;  /* 0x0040000002027812 */ /* 0x000fca00078eb8ff */
[----:B------:R2:W-:Y:S02]  /*1450*/  STS [UR8+0x8], R2 ;  /* 0x00000802ff007988 */ /* 0x0005e40008000808 */
.L_x_50:
[----:B------:R-:W-:Y:S05]  /*1460*/  BSYNC.RELIABLE B3 ;  /* 0x0000000000037941 */ /* 0x000fea0003800100 */
.L_x_41:
[----:B--23--:R-:W2:Y:S02]  /*1470*/  @!P3 LDS R2, [UR8+0x8] ;  /* 0x00000808ff02b984 */ /* 0x00cea40008000800 */
[----:B--2---:R-:W-:-:S05]  /*1480*/  @!P3 LOP3.LUT R2, R2, 0x8000, RZ, 0xb8, !PT ;  /* 0x000080000202b812 */ /* 0x004fca00078eb8ff */
[----:B------:R2:W-:Y:S02]  /*1490*/  @!P3 STS [UR8+0x8], R2 ;  /* 0x00000802ff00b988 */ /* 0x0005e40008000808 */
.L_x_51:
[----:B------:R-:W-:Y:S05]  /*14a0*/  BSYNC.RECONVERGENT B4 ;  /* 0x0000000000047941 */ /* 0x000fea0003800200 */
.L_x_40:
[----:B------:R-:W-:Y:S05]  /*14b0*/  WARPSYNC.ALL ;  /* 0x0000000000007948 */ /* 0x000fea0003800000 */
[----:B------:R-:W-:Y:S01]  /*14c0*/  NOP ;  /* 0x0000000000007918 */ /* 0x000fe20000000000 */
[----:B------:R-:W-:-:S04]  /*14d0*/  UIADD3 UR4, UPT, UPT, UR4, 0x100, URZ ;  /* 0x0000010004047890 */ /* 0x000fc8000fffe0ff */
[----:B------:R-:W-:-:S04]  /*14e0*/  UIADD3 UR20, UP0, UPT, UR4, UR20, URZ ;  /* 0x0000001404147290 */ /* 0x000fc8000ff1e0ff */
[----:B------:R-:W-:Y:S01]  /*14f0*/  ULEA.HI.X.SX32 UR21, UR4, UR21, 0x1, UP0 ;  /* 0x0000001504157291 */ /* 0x000fe200080f0eff */
[----:B------:R-:W-:Y:S11]  /*1500*/  @P0 BRA `(.L_x_52) ;  /* 0x0000000000300947 */ /* 0x000ff60003800000 */
[----:B--23--:R-:W2:Y:S01]  /*1510*/  S2R R2, SR_LANEID ;  /* 0x0000000000027919 */ /* 0x00cea20000000000 */
[----:B------:R-:W-:Y:S05]  /*1520*/  WARPSYNC.ALL ;  /* 0x0000000000007948 */ /* 0x000fea0003800000 */
[----:B------:R-:W-:Y:S01]  /*1530*/  NOP ;  /* 0x0000000000007918 */ /* 0x000fe20000000000 */
[----:B--2-4-:R-:W-:-:S05]  /*1540*/  IMAD.SHL.U32 R4, R2, 0x4, RZ ;  /* 0x0000000402047824 */ /* 0x014fca00078e00ff */
[----:B-----5:R-:W2:Y:S01]  /*1550*/  LDS R5, [R4+UR8] ;  /* 0x0000000804057984 */ /* 0x020ea20008000800 */
[----:B------:R-:W-:-:S05]  /*1560*/  IADD3 R2, P1, PT, R4, UR20, RZ ;  /* 0x0000001404027c10 */ /* 0x000fca000ff3e0ff */
[----:B------:R-:W-:-:S05]  /*1570*/  IMAD.X R3, RZ, RZ, UR21, P1 ;  /* 0x00000015ff037e24 */ /* 0x000fca00088e06ff */
[----:B--2---:R2:W3:Y:S01]  /*1580*/  ATOMG.E.EXCH.STRONG.GPU PT, RZ, [R2], R5 ;  /* 0x0000000502ff73a8 */ /* 0x0044e200041ee100 */
[----:B------:R-:W-:-:S04]  /*1590*/  DEPBAR {5,4,3,2,1,0} ;  /* 0x0000003f0000791a */ /* 0x000fc80000000000 */
[----:B------:R-:W4:Y:S02]  /*15a0*/  CCTL.E.C.LDCU.IV.DEEP [UR20] ;  /* 0x0000000014007540 */ /* 0x000f240009c08000 */
[----:B----4-:R2:W-:Y:S01]  /*15b0*/  UTMACCTL.IV [UR20] ;  /* 0x00000000140079b9 */ /* 0x0105e20008000000 */
[----:B------:R-:W-:Y:S01]  /*15c0*/  NOP ;  /* 0x0000000000007918 */ /* 0x000fe20000000000 */
.L_x_52:
[----:B------:R-:W-:Y:S05]  /*15d0*/  @P0 BRA `(.L_x_53) ;  /* 0x00000000000c0947 */ /* 0x000fea0003800000 */
[----:B------:R0:W-:Y:S01]  /*15e0*/  UTMACMDFLUSH ;  /* 0x00000000000079b7 */ /* 0x0001e20000000000 */
[----:B------:R-:W-:Y:S05]  /*15f0*/  @P0 BRA `(.L_x_53) ;  /* 0x0000000000040947 */ /* 0x000fea0003800000 */
[----:B------:R-:W-:-:S04]  /*1600*/  DEPBAR.LE SB0, 0x0 ;  /* 0x000080000000791a */ /* 0x000fc80000000000 */
.L_x_53:
[----:B------:R-:W-:Y:S05]  /*1610*/  WARPSYNC.ALL ;  /* 0x0000000000007948 */ /* 0x000fea0003800000 */
[----:B------:R-:W-:Y:S01]  /*1620*/  NOP ;  /* 0x0000000000007918 */ /* 0x000fe20000000000 */
[----:B---3--:R-:W-:Y:S01]  /*1630*/  BAR.SYNC.DEFER_BLOCKING 0x0 ;  /* 0x0000000000007b1d */ /* 0x008fe20000010000 */
[----:B--2---:R-:W-:Y:S01]  /*1640*/  SHF.R.U32.HI R2, RZ, 0x5, R0 ;  /* 0x00000005ff027819 */ /* 0x004fe20000011600 */
[----:B------:R-:W-:-:S03]  /*1650*/  UIADD3 UR12, UPT, UPT, UR8, 0x10020, URZ ;  /* 0x00010020080c7890 */ /* 0x000fc6000fffe0ff */
[----:B------:R-:W-:Y:S01]  /*1660*/  R2UR UR22, R2 ;  /* 0x00000000021672ca */ /* 0x000fe200000e0000 */
[----:B------:R-:W-:Y:S01]  /*1670*/  VOTEU.ALL UP0, P3 ;  /* 0x0000000000ff7886 */ /* 0x000fe20001800000 */
[----:B------:R-:W-:Y:S01]  /*1680*/  UMOV UR4, 0x1 ;  /* 0x0000000100047882 */ /* 0x000fe20000000000 */
[----:B------:R-:W-:Y:S01]  /*1690*/  VOTEU.ALL UP1, P3 ;  /* 0x0000000000ff7886 */ /* 0x000fe20001820000 */
[----:B------:R-:W-:Y:S02]  /*16a0*/  BSSY.RECONVERGENT B4, `(.L_x_54) ;  /* 0x0000018000047945 */ /* 0x000fe40003800200 */
[----:B------:R-:W-:-:S04]  /*16b0*/  @!UP0 UIADD3 UR10, UPT, UPT, -UR4, 0x100000, URZ ;  /* 0x00100000040a8890 */ /* 0x000fc8000fffe1ff */
[----:B------:R-:W-:Y:S02]  /*16c0*/  @!UP0 USHF.L.U32 UR11, UR10, 0xb, URZ ;  /* 0x0000000b0a0b8899 */ /* 0x000fe400080006ff */
[----:B------:R-:W-:Y:S02]  /*16d0*/  @!UP0 USHF.L.U32 UR10, UR10, 0x1, URZ ;  /* 0x000000010a0a8899 */ /* 0x000fe400080006ff */
[----:B------:R-:W-:-:S04]  /*16e0*/  @!UP0 UIADD3 UR4, UPT, UPT, -UR4, 0x100000, URZ ;  /* 0x0010000004048890 */ /* 0x000fc8000fffe1ff */
[----:B------:R-:W-:Y:S02]  /*16f0*/  @!UP0 USHF.L.U32 UR5, UR4, 0xb, URZ ;  /* 0x0000000b04058899 */ /* 0x000fe400080006ff */
[----:B------:R-:W-:Y:S01]  /*1700*/  @!UP0 USHF.L.U32 UR4, UR4, 0x1, URZ ;  /* 0x0000000104048899 */ /* 0x000fe200080006ff */
[----:B------:R-:W-:Y:S01]  /*1710*/  VOTEU.ALL UP0, P3 ;  /* 0x0000000000ff7886 */ /* 0x000fe20001800000 */
[----:B------:R-:W2:Y:S04]  /*1720*/  FENCE.VIEW.ASYNC.S ;  /* 0x00000000000073c6 */ /* 0x000ea80000000000 */
[----:B--2---:R2:W3:Y:S06]  /*1730*/  @!UP0 SYNCS.EXCH.64 URZ, [UR8+0x10000], UR10 ;  /* 0x0100000a08ff85b2 */ /* 0x0044ec0008000100 */
[----:B------:R2:W3:Y:S02]  /*1740*/  @!UP1 SYNCS.EXCH.64 URZ, [UR8+0x10020], UR4 ;  /* 0x0100200408ff95b2 */ /* 0x0004e40008000100 */
[----:B---3--:R-:W-:Y:S06]  /*1750*/  BAR.SYNC.DEFER_BLOCKING 0x0 ;  /* 0x0000000000007b1d */ /* 0x008fec0000010000 */
[----:B------:R-:W-:Y:S05]  /*1760*/  @P3 BRA `(.L_x_55) ;  /* 0x00000000002c3947 */ /* 0x000fea0003800000 */
[----:B--2---:R-:W-:Y:S02]  /*1770*/  UMOV UR4, 0x1 ;  /* 0x0000000100047882 */ /* 0x004fe40000000000 */
[----:B------:R-:W-:-:S04]  /*1780*/  UIADD3 UR10, UPT, UPT, -UR4, 0x100000, URZ ;  /* 0x00100000040a7890 */ /* 0x000fc8000fffe1ff */
[----:B------:R-:W-:Y:S02]  /*1790*/  USHF.L.U32 UR11, UR10, 0xb, URZ ;  /* 0x0000000b0a0b7899 */ /* 0x000fe400080006ff */
[----:B------:R-:W-:Y:S02]  /*17a0*/  USHF.L.U32 UR10, UR10, 0x1, URZ ;  /* 0x000000010a0a7899 */ /* 0x000fe400080006ff */
[----:B------:R-:W-:-:S04]  /*17b0*/  UIADD3 UR4, UPT, UPT, -UR4, 0x100000, URZ ;  /* 0x0010000004047890 */ /* 0x000fc8000fffe1ff */
[----:B------:R-:W-:Y:S02]  /*17c0*/  USHF.L.U32 UR5, UR4, 0xb, URZ ;  /* 0x0000000b04057899 */ /* 0x000fe400080006ff */
[----:B------:R-:W-:Y:S01]  /*17d0*/  USHF.L.U32 UR4, UR4, 0x1, URZ ;  /* 0x0000000104047899 */ /* 0x000fe200080006ff */
[----:B------:R-:W2:Y:S03]  /*17e0*/  FENCE.VIEW.ASYNC.S ;  /* 0x00000000000073c6 */ /* 0x000ea60000000000 */
[----:B--2---:R3:W2:Y:S08]  /*17f0*/  SYNCS.EXCH.64 URZ, [UR8+0x10008], UR10 ;  /* 0x0100080a08ff75b2 */ /* 0x0046b00008000100 */
[----:B------:R3:W4:Y:S02]  /*1800*/  SYNCS.EXCH.64 URZ, [UR8+0x10028], UR4 ;  /* 0x0100280408ff75b2 */ /* 0x0007240008000100 */
[----:B---3--:R-:W-:Y:S01]  /*1810*/  NOP ;  /* 0x0000000000007918 */ /* 0x008fe20000000000 */
.L_x_55:
[----:B--2---:R-:W-:Y:S05]  /*1820*/  BSYNC.RECONVERGENT B4 ;  /* 0x0000000000047941 */ /* 0x004fea0003800200 */
.L_x_54:
[----:B----4-:R-:W-:Y:S06]  /*1830*/  BAR.SYNC.DEFER_BLOCKING 0x0 ;  /* 0x0000000000007b1d */ /* 0x010fec0000010000 */
[----:B------:R-:W-:Y:S04]  /*1840*/  BSSY.RECONVERGENT B4, `(.L_x_56) ;  /* 0x000000d000047945 */ /* 0x000fe80003800200 */
[----:B------:R-:W-:Y:S05]  /*1850*/  @P3 BRA `(.L_x_57) ;  /* 0x00000000002c3947 */ /* 0x000fea0003800000 */
[----:B------:R-:W-:Y:S02]  /*1860*/  UMOV UR4, 0x1 ;  /* 0x0000000100047882 */ /* 0x000fe40000000000 */
[----:B------:R-:W-:-:S04]  /*1870*/  UIADD3 UR10, UPT, UPT, -UR4, 0x100000, URZ ;  /* 0x00100000040a7890 */ /* 0x000fc8000fffe1ff */
[----:B------:R-:W-:Y:S02]  /*1880*/  USHF.L.U32 UR11, UR10, 0xb, URZ ;  /* 0x0000000b0a0b7899 */ /* 0x000fe400080006ff */
[----:B------:R-:W-:Y:S02]  /*1890*/  USHF.L.U32 UR10, UR10, 0x1, URZ ;  /* 0x000000010a0a7899 */ /* 0x000fe400080006ff */
[----:B------:R-:W-:-:S04]  /*18a0*/  UIADD3 UR4, UPT, UPT, -UR4, 0x100000, URZ ;  /* 0x0010000004047890 */ /* 0x000fc8000fffe1ff */
[----:B------:R-:W-:Y:S02]  /*18b0*/  USHF.L.U32 UR5, UR4, 0xb, URZ ;  /* 0x0000000b04057899 */ /* 0x000fe400080006ff */
[----:B------:R-:W-:Y:S01]  /*18c0*/  USHF.L.U32 UR4, UR4, 0x1, URZ ;  /* 0x0000000104047899 */ /* 0x000fe200080006ff */
[----:B------:R-:W2:Y:S03]  /*18d0*/  FENCE.VIEW.ASYNC.S ;  /* 0x00000000000073c6 */ /* 0x000ea60000000000 */
[----:B--2---:R2:W3:Y:S08]  /*18e0*/  SYNCS.EXCH.64 URZ, [UR8+0x10010], UR10 ;  /* 0x0100100a08ff75b2 */ /* 0x0044f00008000100 */
[----:B------:R2:W4:Y:S01]  /*18f0*/  SYNCS.EXCH.64 URZ, [UR8+0x10030], UR4 ;  /* 0x0100300408ff75b2 */ /* 0x0005220008000100 */
[----:B------:R-:W-:Y:S01]  /*1900*/  NOP ;  /* 0x0000000000007918 */ /* 0x000fe20000000000 */
.L_x_57:
[----:B--2---:R-:W-:Y:S05]  /*1910*/  BSYNC.RECONVERGENT B4 ;  /* 0x0000000000047941 */ /* 0x004fea0003800200 */
.L_x_56:
[----:B---34-:R-:W-:Y:S01]  /*1920*/  BAR.SYNC.DEFER_BLOCKING 0x0 ;  /* 0x0000000000007b1d */ /* 0x018fe20000010000 */
[----:B------:R-:W-:Y:S01]  /*1930*/  USHF.L.U32 UR15, UR7, 0x6, URZ ;  /* 0x00000006070f7899 */ /* 0x000fe200080006ff */
[----:B------:R-:W-:Y:S01]  /*1940*/  ISETP.GE.AND P0, PT, R8, 0x1, PT ;  /* 0x000000010800780c */ /* 0x000fe20003f06270 */
[----:B------:R-:W-:-:S03]  /*1950*/  USHF.L.U32 UR19, UR9, 0x6, URZ ;  /* 0x0000000609137899 */ /* 0x000fc600080006ff */
        /* <DEDUP_REMOVED lines=13> */
.L_x_59:
[----:B--2---:R-:W-:Y:S05]  /*1a30*/  BSYNC.RECONVERGENT B4 ;  /* 0x0000000000047941 */ /* 0x004fea0003800200 */
.L_x_58:
[----:B------:R-:W-:Y:S05]  /*1a40*/  @!P0 BRA `(.L_x_60) ;  /* 0x0000000800708947 */ /* 0x000fea0003800000 */
[----:B---34-:R-:W-:Y:S01]  /*1a50*/  BAR.SYNC.DEFER_BLOCKING 0x0 ;  /* 0x0000000000007b1d */ /* 0x018fe20000010000 */
[----:B------:R-:W-:Y:S01]  /*1a60*/  @!P3 IMAD.MOV.U32 R2, RZ, RZ, 0x4000 ;  /* 0x00004000ff02b424 */ /* 0x000fe200078e00ff */
[----:B------:R-:W-:Y:S02]  /*1a70*/  ELECT P1, URZ, PT ;  /* 0x0000000000ff782f */ /* 0x000fe40003820000 */
[----:B------:R-:W-:Y:S02]  /*1a80*/  ELECT P0, URZ, PT ;  /* 0x0000000000ff782f */ /* 0x000fe40003800000 */
[C---:B------:R-:W-:Y:S01]  /*1a90*/  ISETP.LT.U32.AND P1, PT, R36.reuse, 0x20, P1 ;  /* 0x000000202400780c */ /* 0x040fe20000f21070 */
[----:B------:R-:W-:Y:S01]  /*1aa0*/  UMOV UR11, UR15 ;  /* 0x0000000f000b7c82 */ /* 0x000fe20008000000 */
[----:B------:R-:W-:Y:S01]  /*1ab0*/  ISETP.LT.U32.AND P0, PT, R36, 0x20, P0 ;  /* 0x000000202400780c */ /* 0x000fe20000701070 */
[----:B------:R-:W-:-:S10]  /*1ac0*/  UIADD3 UR16, UPT, UPT, UR8, 0x8000, URZ ;  /* 0x0000800008107890 */ /* 0x000fd4000fffe0ff */
[----:B------:R-:W-:Y:S01]  /*1ad0*/  VOTEU.ANY UP0, P1 ;  /* 0x0000000000ff7886 */ /* 0x000fe20000800100 */
[----:B------:R-:W-:Y:S01]  /*1ae0*/  VOTEU.ANY UP2, P1 ;  /* 0x0000000000ff7886 */ /* 0x000fe20000840100 */
[----:B------:R-:W-:Y:S01]  /*1af0*/  VOTEU.ANY UP1, P0 ;  /* 0x0000000000ff7886 */ /* 0x000fe20000020100 */
[----:B------:R-:W-:Y:S01]  /*1b00*/  VOTEU.ANY UP3, P0 ;  /* 0x0000000000ff7886 */ /* 0x000fe20000060100 */
[----:B------:R2:W-:Y:S01]  /*1b10*/  @!P3 SYNCS.ARRIVE.TRANS64 RZ, [UR8+0x10000], R2 ;  /* 0x01000002ffffb9a7 */ /* 0x0005e20008000008 */
[----:B------:R3:W-:Y:S06]  /*1b20*/  MEMBAR.ALL.CTA ;  /* 0x0000000000007992 */ /* 0x0007ec0000008000 */
[----:B---3--:R-:W3:Y:S01]  /*1b30*/  FENCE.VIEW.ASYNC.S ;  /* 0x00000000000073c6 */ /* 0x008ee20000000000 */
[----:B------:R-:W-:Y:S01]  /*1b40*/  @UP0 UIADD3 UR9, UPT, UPT, UR8, 0x10000, URZ ;  /* 0x0001000008090890 */ /* 0x000fe2000fffe0ff */
[----:B------:R-:W-:Y:S01]  /*1b50*/  @UP0 UMOV UR10, URZ ;  /* 0x000000ff000a0c82 */ /* 0x000fe20008000000 */
[----:B------:R-:W-:Y:S01]  /*1b60*/  @UP1 UIADD3 UR17, UPT, UPT, UR8, 0x10000, URZ ;  /* 0x0001000008111890 */ /* 0x000fe2000fffe0ff */
[----:B------:R-:W-:Y:S01]  /*1b70*/  @UP1 UMOV UR18, URZ ;  /* 0x000000ff00121c82 */ /* 0x000fe20008000000 */
[----:B------:R-:W-:Y:S01]  /*1b80*/  UISETP.NE.U32.AND UP0, UPT, UR22, URZ, UPT ;  /* 0x000000ff1600728c */ /* 0x000fe2000bf05070 */
[----:B---3--:R-:W-:Y:S06]  /*1b90*/  BAR.SYNC.DEFER_BLOCKING 0x0 ;  /* 0x0000000000007b1d */ /* 0x008fec0000010000 */
[----:B------:R2:W-:Y:S02]  /*1ba0*/  @UP2 UTMALDG.2D [UR8], [UR24] ;  /* 0x00000008180025b4 */ /* 0x0005e40008008000 */
[----:B------:R-:W-:Y:S06]  /*1bb0*/  BAR.SYNC.DEFER_BLOCKING 0x0 ;  /* 0x0000000000007b1d */ /* 0x000fec0000010000 */
[----:B------:R2:W-:Y:S02]  /*1bc0*/  @UP3 UTMALDG.2D [UR16], [UR26] ;  /* 0x000000101a0035b4 */ /* 0x0005e40008008000 */
[----:B------:R-:W-:Y:S06]  /*1bd0*/  BAR.SYNC.DEFER_BLOCKING 0x0 ;  /* 0x0000000000007b1d */ /* 0x000fec0000010000 */
[----:B------:R-:W3:Y:S02]  /*1be0*/  SYNCS.PHASECHK.TRANS64.TRYWAIT P0, [UR8+0x10000], RZ ;  /* 0x010000ffff0075a7 */ /* 0x000ee40008001108 */
[----:B--23--:R-:W-:Y:S05]  /*1bf0*/  @!P0 BRA `(.L_x_61) ;  /* 0x0000000c00cc8947 */ /* 0x00cfea0003800000 */
.L_x_79:
[----:B------:R-:W-:Y:S05]  /*1c00*/  BRA.U UP0, `(.L_x_62) ;  /* 0x0000000100747547 */ /* 0x000fea000b800000 */
[----:B------:R-:W-:Y:S02]  /*1c10*/  USHF.R.U32.HI UR6, URZ, 0x4, UR8 ;  /* 0x00000004ff067899 */ /* 0x000fe40008011608 */
[----:B------:R-:W-:Y:S02]  /*1c20*/  USHF.R.U32.HI UR10, URZ, 0x4, UR16 ;  /* 0x00000004ff0a7899 */ /* 0x000fe40008011610 */
[----:B------:R-:W-:Y:S02]  /*1c30*/  USGXT.U32 UR6, UR6, 0xe ;  /* 0x0000000e0606789a */ /* 0x000fe40008000000 */
[----:B------:R-:W-:Y:S02]  /*1c40*/  USGXT.U32 UR10, UR10, 0xe ;  /* 0x0000000e0a0a789a */ /* 0x000fe40008000000 */
[----:B------:R-:W-:Y:S02]  /*1c50*/  UIADD3 UR32, UP0, UPT, UR6, 0x2, URZ ;  /* 0x0000000206207890 */ /* 0x000fe4000ff1e0ff */
[----:B------:R-:W-:Y:S01]  /*1c60*/  UIADD3 UR34, UP1, UPT, UR10, 0x2, URZ ;  /* 0x000000020a227890 */ /* 0x000fe2000ff3e0ff */
[----:B------:R-:W-:Y:S01]  /*1c70*/  UMOV UR4, URZ ;  /* 0x000000ff00047c82 */ /* 0x000fe20008000000 */
[----:B------:R-:W-:Y:S01]  /*1c80*/  UMOV UR5, URZ ;  /* 0x000000ff00057c82 */ /* 0x000fe20008000000 */
[----:B------:R-:W-:-:S02]  /*1c90*/  UIADD3.X UR33, UPT, UPT, UR4, 0x40004040, URZ, UP0, !UPT ;  /* 0x4000404004217890 */ /* 0x000fc400087fe4ff */
[----:B------:R-:W-:Y:S02]  /*1ca0*/  UIADD3.X UR35, UPT, UPT, UR5, 0x40004040, URZ, UP1, !UPT ;  /* 0x4000404005237890 */ /* 0x000fe40008ffe4ff */
[----:B------:R-:W-:Y:S02]  /*1cb0*/  UIADD3.64 UR4, UPT, UPT, UR32, 0x2, URZ ;  /* 0x0000000220047897 */ /* 0x000fe4000fffe0ff */
[----:B------:R-:W-:Y:S02]  /*1cc0*/  UIADD3.64 UR16, UPT, UPT, UR34, 0x2, URZ ;  /* 0x0000000222107897 */ /* 0x000fe4000fffe0ff */
[----:B------:R-:W-:Y:S02]  /*1cd0*/  UIADD3.64 UR28, UPT, UPT, UR32, 0x4, URZ ;  /* 0x00000004201c7897 */ /* 0x000fe4000fffe0ff */
[----:B------:R-:W-:Y:S01]  /*1ce0*/  UIADD3.64 UR30, UPT, UPT, UR34, 0x4, URZ ;  /* 0x00000004221e7897 */ /* 0x000fe2000fffe0ff */
[----:B------:R-:W-:Y:S01]  /*1cf0*/  UMOV UR36, 0x0 ;  /* 0x0000000000247882 */ /* 0x000fe20000000000 */
[----:B------:R-:W-:Y:S01]  /*1d00*/  UMOV UR37, 0x4100010 ;  /* 0x0410001000257882 */ /* 0x000fe20000000000 */
[----:B------:R-:W-:Y:S01]  /*1d10*/  UMOV UR7, 0x40004040 ;  /* 0x4000404000077882 */ /* 0x000fe20000000000 */
[----:B------:R-:W-:Y:S01]  /*1d20*/  UMOV UR11, 0x40004040 ;  /* 0x40004040000b7882 */ /* 0x000fe20000000000 */
[----:B------:R-:W-:Y:S01]  /*1d30*/  UMOV UR38, 0x0 ;  /* 0x0000000000267882 */ /* 0x000fe20000000000 */
[----:B------:R-:W-:Y:S01]  /*1d40*/  UMOV UR39, 0x4100010 ;  /* 0x0410001000277882 */ /* 0x000fe20000000000 */
[----:B------:R-:W-:Y:S01]  /*1d50*/  UMOV UR40, 0x0 ;  /* 0x0000000000287882 */ /* 0x000fe20000000000 */
[----:B------:R-:W-:Y:S01]  /*1d60*/  UMOV UR41, 0x4100010 ;  /* 0x0410001000297882 */ /* 0x000fe20000000000 */
[----:B------:R2:W-:Y:S01]  /*1d70*/  UTCQMMA gdesc[UR6], gdesc[UR10], tmem[UR23], tmem[UR36], idesc[UR37], !UPT ;  /* 0x00ff240a060075ea */ /* 0x0005e2000f800317 */
[----:B------:R-:W-:Y:S01]  /*1d80*/  UMOV UR42, 0x0 ;  /* 0x00000000002a7882 */ /* 0x000fe20000000000 */
[----:B------:R-:W-:Y:S01]  /*1d90*/  UMOV UR43, 0x4100010 ;  /* 0x04100010002b7882 */ /* 0x000fe20000000000 */
[----:B------:R2:W-:Y:S01]  /*1da0*/  UTCQMMA gdesc[UR32], gdesc[UR34], tmem[UR23], tmem[UR38], idesc[UR39], UPT ;  /* 0x00ff2622200075ea */ /* 0x0005e2000b800317 */
[----:B------:R2:W-:Y:S01]  /*1db0*/  UTCQMMA gdesc[UR4], gdesc[UR16], tmem[UR23], tmem[UR40], idesc[UR41], UPT ;  /* 0x00ff2810040075ea */ /* 0x0005e2000b800317 */
[----:B------:R2:W-:Y:S01]  /*1dc0*/  UTCQMMA gdesc[UR28], gdesc[UR30], tmem[UR23], tmem[UR42], idesc[UR43], UPT ;  /* 0x00ff2a1e1c0075ea */ /* 0x0005e2000b800317 */
[----:B------:R-:W-:Y:S01]  /*1dd0*/  NOP ;  /* 0x0000000000007918 */ /* 0x000fe20000000000 */
.L_x_62:
[----:B------:R-:W-:Y:S01]  /*1de0*/  ELECT P0, URZ, PT ;  /* 0x0000000000ff782f */ /* 0x000fe20003800000 */
[----:B--2---:R-:W-:Y:S01]  /*1df0*/  UMOV UR4, UR12 ;  /* 0x0000000c00047c82 */ /* 0x004fe20008000000 */
[----:B------:R-:W-:Y:S02]  /*1e00*/  UMOV UR5, URZ ;  /* 0x000000ff00057c82 */ /* 0x000fe40008000000 */
[----:B------:R-:W-:-:S13]  /*1e10*/  ISETP.LT.U32.AND P0, PT, R36, 0x20, P0 ;  /* 0x000000202400780c */ /* 0x000fda0000701070 */
[----:B------:R-:W-:Y:S01]  /*1e20*/  VOTEU.ANY UP0, P0 ;  /* 0x0000000000ff7886 */ /* 0x000fe20000000100 */
[----:B------:R-:W-:Y:S01]  /*1e30*/  VOTEU.ANY UP1, P0 ;  /* 0x0000000000ff7886 */ /* 0x000fe20000020100 */
[----:B------:R-:W-:-:S03]  /*1e40*/  ISETP.GE.U32.AND P0, PT, R8, 0x81, PT ;  /* 0x000000810800780c */ /* 0x000fc60003f06070 */
[----:B------:R-:W-:Y:S02]  /*1e50*/  @UP0 UMOV UR4, UR4 ;  /* 0x0000000400040c82 */ /* 0x000fe40008000000 */
[----:B------:R2:W-:Y:S01]  /*1e60*/  @UP1 UTCBAR [UR4], URZ ;  /* 0x000000ff040013e9 */ /* 0x0005e200080000ff */
[----:B------:R-:W-:Y:S06]  /*1e70*/  BAR.SYNC.DEFER_BLOCKING 0x0 ;  /* 0x0000000000007b1d */ /* 0x000fec0000010000 */
[----:B------:R-:W3:Y:S02]  /*1e80*/  SYNCS.PHASECHK.TRANS64.TRYWAIT P1, [UR8+0x10020], RZ ;  /* 0x010020ffff0075a7 */ /* 0x000ee40008021108 */
[----:B--23--:R-:W-:Y:S05]  /*1e90*/  @!P1 BRA `(.L_x_63) ;  /* 0x0000000c00309947 */ /* 0x00cfea0003800000 */
.L_x_80:
[----:B------:R-:W-:Y:S01]  /*1ea0*/  UMOV UR4, URZ ;  /* 0x000000ff00047c82 */ /* 0x000fe20008000000 */
[----:B------:R-:W-:Y:S05]  /*1eb0*/  @!P0 BRA `(.L_x_60) ;  /* 0x0000000400548947 */ /* 0x000fea0003800000 */
[----:B------:R-:W2:Y:S01]  /*1ec0*/  LDCU UR29, c[0x0][0x3a0] ;  /* 0x00007400ff1d77ac */ /* 0x000ea20008000800 */
[----:B------:R-:W-:Y:S01]  /*1ed0*/  UMOV UR9, 0x1 ;  /* 0x0000000100097882 */ /* 0x000fe20000000000 */
[----:B------:R-:W-:-:S05]  /*1ee0*/  UMOV UR14, 0x80 ;  /* 0x00000080000e7882 */ /* 0x000fca0000000000 */
.L_x_67:
[----:B------:R-:W-:Y:S01]  /*1ef0*/  BAR.SYNC.DEFER_BLOCKING 0x0 ;  /* 0x0000000000007b1d */ /* 0x000fe20000010000 */
[----:B------:R-:W-:Y:S01]  /*1f00*/  ULEA UR28, UR9, UR8, 0x3 ;  /* 0x00000008091c7291 */ /* 0x000fe2000f8e18ff */
[----:B------:R-:W-:Y:S01]  /*1f10*/  @!P3 IMAD.MOV.U32 R2, RZ, RZ, 0x4000 ;  /* 0x00004000ff02b424 */ /* 0x000fe200078e00ff */
[----:B------:R-:W-:Y:S01]  /*1f20*/  ELECT P1, URZ, PT ;  /* 0x0000000000ff782f */ /* 0x000fe20003820000 */
[----:B------:R-:W-:-:S03]  /*1f30*/  ULEA UR12, UR9, UR8, 0xd ;  /* 0x00000008090c7291 */ /* 0x000fc6000f8e68ff */
[----:B------:R-:W-:Y:S02]  /*1f40*/  ISETP.LT.U32.AND P1, PT, R36, 0x20, P1 ;  /* 0x000000202400780c */ /* 0x000fe40000f21070 */
[----:B------:R-:W-:Y:S01]  /*1f50*/  ELECT P0, URZ, PT ;  /* 0x0000000000ff782f */ /* 0x000fe20003800000 */
[----:B------:R-:W-:-:S03]  /*1f60*/  UIADD3 UR16, UPT, UPT, UR12, 0x8000, URZ ;  /* 0x000080000c107890 */ /* 0x000fc6000fffe0ff */
[----:B------:R-:W-:Y:S01]  /*1f70*/  ISETP.LT.U32.AND P0, PT, R36, 0x20, P0 ;  /* 0x000000202400780c */ /* 0x000fe20000701070 */
[----:B------:R-:W-:Y:S01]  /*1f80*/  UMOV UR18, UR14 ;  /* 0x0000000e00127c82 */ /* 0x000fe20008000000 */
[----:B------:R-:W-:-:S05]  /*1f90*/  USHF.L.U32 UR5, UR4, 0x1f, URZ ;  /* 0x0000001f04057899 */ /* 0x000fca00080006ff */
[----:B------:R-:W-:Y:S01]  /*1fa0*/  VOTEU.ANY UP0, P1 ;  /* 0x0000000000ff7886 */ /* 0x000fe20000800100 */
[----:B------:R3:W-:Y:S01]  /*1fb0*/  @!P3 SYNCS.ARRIVE.TRANS64 RZ, [UR28+0x10000], R2 ;  /* 0x01000002ffffb9a7 */ /* 0x0007e2000800001c */
[----:B------:R4:W-:Y:S06]  /*1fc0*/  MEMBAR.ALL.CTA ;  /* 0x0000000000007992 */ /* 0x0009ec0000008000 */
[----:B----4-:R-:W4:Y:S01]  /*1fd0*/  FENCE.VIEW.ASYNC.S ;  /* 0x00000000000073c6 */ /* 0x010f220000000000 */
[----:B------:R-:W-:Y:S01]  /*1fe0*/  @UP0 UIADD3 UR13, UPT, UPT, UR28, 0x10000, URZ ;  /* 0x000100001c0d0890 */ /* 0x000fe2000fffe0ff */
[----:B----4-:R-:W-:Y:S01]  /*1ff0*/  VOTEU.ANY UP0, P1 ;  /* 0x0000000000ff7886 */ /* 0x010fe20000800100 */
[----:B------:R-:W-:Y:S01]  /*2000*/  VOTEU.ANY UP1, P0 ;  /* 0x0000000000ff7886 */ /* 0x000fe20000020100 */
[----:B---3--:R-:W-:-:S04]  /*2010*/  IMAD.U32 R2, RZ, RZ, UR5 ;  /* 0x00000005ff027e24 */ /* 0x008fc8000f8e00ff */
[----:B------:R-:W-:Y:S01]  /*2020*/  @UP1 UIADD3 UR17, UPT, UPT, UR28, 0x10000, URZ ;  /* 0x000100001c111890 */ /* 0x000fe2000fffe0ff */
[----:B------:R-:W-:Y:S01]  /*2030*/  VOTEU.ANY UP1, P0 ;  /* 0x0000000000ff7886 */ /* 0x000fe20000020100 */
[----:B------:R-:W-:Y:S06]  /*2040*/  BAR.SYNC.DEFER_BLOCKING 0x0 ;  /* 0x0000000000007b1d */ /* 0x000fec0000010000 */
[----:B------:R3:W-:Y:S01]  /*2050*/  @UP0 UTMALDG.2D [UR12], [UR24] ;  /* 0x0000000c180005b4 */ /* 0x0007e20008008000 */
[----:B------:R-:W-:Y:S01]  /*2060*/  UISETP.NE.U32.AND UP0, UPT, UR22, URZ, UPT ;  /* 0x000000ff1600728c */ /* 0x000fe2000bf05070 */
[----:B------:R-:W-:Y:S06]  /*2070*/  BAR.SYNC.DEFER_BLOCKING 0x0 ;  /* 0x0000000000007b1d */ /* 0x000fec0000010000 */
[----:B------:R3:W-:Y:S02]  /*2080*/  @UP1 UTMALDG.2D [UR16], [UR26] ;  /* 0x000000101a0015b4 */ /* 0x0007e40008008000 */
[----:B------:R-:W-:Y:S06]  /*2090*/  BAR.SYNC.DEFER_BLOCKING 0x0 ;  /* 0x0000000000007b1d */ /* 0x000fec0000010000 */
[----:B------:R-:W4:Y:S02]  /*20a0*/  SYNCS.PHASECHK.TRANS64.TRYWAIT P0, [UR28+0x10000], R2 ;  /* 0x01000002ff0075a7 */ /* 0x000f24000800111c */
[----:B---34-:R-:W-:Y:S05]  /*20b0*/  @!P0 BRA `(.L_x_64) ;  /* 0x0000000800b48947 */ /* 0x018fea0003800000 */
.L_x_81:
        /* <DEDUP_REMOVED lines=11> */
[----:B------:R-:W-:Y:S02]  /*2170*/  UIADD3 UR6, UP0, UPT, UR16, 0x2, URZ ;  /* 0x0000000210067890 */ /* 0x000fe4000ff1e0ff */
[----:B------:R-:W-:Y:S02]  /*2180*/  UIADD3 UR32, UP1, UPT, UR30, 0x2, URZ ;  /* 0x000000021e207890 */ /* 0x000fe4000ff3e0ff */
[----:B------:R-:W-:Y:S02]  /*2190*/  UIADD3 UR34, UP2, UPT, UR16, 0x4, URZ ;  /* 0x0000000410227890 */ /* 0x000fe4000ff5e0ff */
[----:B------:R-:W-:Y:S02]  /*21a0*/  UIADD3 UR36, UP3, UPT, UR30, 0x4, URZ ;  /* 0x000000041e247890 */ /* 0x000fe4000ff7e0ff */
[----:B------:R-:W-:-:S02]  /*21b0*/  UIADD3.X UR7, UPT, UPT, UR17, URZ, URZ, UP0, !UPT ;  /* 0x000000ff11077290 */ /* 0x000fc400087fe4ff */
[----:B------:R-:W-:Y:S02]  /*21c0*/  UIADD3.X UR33, UPT, UPT, UR31, URZ, URZ, UP1, !UPT ;  /* 0x000000ff1f217290 */ /* 0x000fe40008ffe4ff */
[----:B------:R-:W-:Y:S02]  /*21d0*/  UIADD3.X UR35, UPT, UPT, UR17, URZ, URZ, UP2, !UPT ;  /* 0x000000ff11237290 */ /* 0x000fe400097fe4ff */
[----:B------:R-:W-:Y:S01]  /*21e0*/  UIADD3.X UR37, UPT, UPT, UR31, URZ, URZ, UP3, !UPT ;  /* 0x000000ff1f257290 */ /* 0x000fe20009ffe4ff */
        /* <DEDUP_REMOVED lines=8> */
[----:B------:R3:W-:Y:S01]  /*2270*/  UTCQMMA gdesc[UR10], gdesc[UR12], tmem[UR23], tmem[UR38], idesc[UR39], UPT ;  /* 0x00ff260c0a0075ea */ /* 0x0007e2000b800317 */
[----:B------:R-:W-:Y:S01]  /*2280*/  UMOV UR44, 0x0 ;  /* 0x00000000002c7882 */ /* 0x000fe20000000000 */
[----:B------:R-:W-:Y:S01]  /*2290*/  UMOV UR45, 0x4100010 ;  /* 0x04100010002d7882 */ /* 0x000fe20000000000 */
[----:B------:R3:W-:Y:S01]  /*22a0*/  UTCQMMA gdesc[UR16], gdesc[UR30], tmem[UR23], tmem[UR40], idesc[UR41], UPT ;  /* 0x00ff281e100075ea */ /* 0x0007e2000b800317 */
[----:B------:R3:W-:Y:S01]  /*22b0*/  UTCQMMA gdesc[UR6], gdesc[UR32], tmem[UR23], tmem[UR42], idesc[UR43], UPT ;  /* 0x00ff2a20060075ea */ /* 0x0007e2000b800317 */
[----:B------:R3:W-:Y:S01]  /*22c0*/  UTCQMMA gdesc[UR34], gdesc[UR36], tmem[UR23], tmem[UR44], idesc[UR45], UPT ;  /* 0x00ff2c24220075ea */ /* 0x0007e2000b800317 */
[----:B------:R-:W-:Y:S01]  /*22d0*/  NOP ;  /* 0x0000000000007918 */ /* 0x000fe20000000000 */
.L_x_65:
[----:B------:R-:W-:Y:S01]  /*22e0*/  ELECT P0, URZ, PT ;  /* 0x0000000000ff782f */ /* 0x000fe20003800000 */
[----:B---3--:R-:W-:-:S03]  /*22f0*/  UIADD3 UR6, UPT, UPT, UR28, 0x10020, URZ ;  /* 0x000100201c067890 */ /* 0x008fc6000fffe0ff */
[----:B------:R-:W-:Y:S01]  /*2300*/  ISETP.LT.U32.AND P0, PT, R36, 0x20, P0 ;  /* 0x000000202400780c */ /* 0x000fe20000701070 */
[----:B------:R-:W-:-:S12]  /*2310*/  UMOV UR7, URZ ;  /* 0x000000ff00077c82 */ /* 0x000fd80008000000 */
[----:B------:R-:W-:Y:S01]  /*2320*/  VOTEU.ANY UP0, P0 ;  /* 0x0000000000ff7886 */ /* 0x000fe20000000100 */
[----:B------:R-:W-:-:S04]  /*2330*/  VOTEU.ANY UP1, P0 ;  /* 0x0000000000ff7886 */ /* 0x000fc80000020100 */
[----:B------:R-:W-:Y:S02]  /*2340*/  @UP0 UMOV UR6, UR6 ;  /* 0x0000000600060c82 */ /* 0x000fe40008000000 */
[----:B------:R3:W-:Y:S01]  /*2350*/  @UP1 UTCBAR [UR6], URZ ;  /* 0x000000ff060013e9 */ /* 0x0007e200080000ff */
[----:B------:R-:W-:Y:S06]  /*2360*/  BAR.SYNC.DEFER_BLOCKING 0x0 ;  /* 0x0000000000007b1d */ /* 0x000fec0000010000 */
[----:B------:R-:W4:Y:S02]  /*2370*/  SYNCS.PHASECHK.TRANS64.TRYWAIT P0, [UR28+0x10020], R2 ;  /* 0x01002002ff0075a7 */ /* 0x000f24000800111c */
[----:B---34-:R-:W-:Y:S05]  /*2380*/  @!P0 BRA `(.L_x_66) ;  /* 0x00000008000c8947 */ /* 0x018fea0003800000 */
.L_x_82:
[----:B------:R-:W-:Y:S02]  /*2390*/  UIADD3 UR9, UPT, UPT, UR9, 0x1, URZ ;  /* 0x0000000109097890 */ /* 0x000fe4000fffe0ff */
[----:B------:R-:W-:Y:S02]  /*23a0*/  UIADD3 UR14, UPT, UPT, UR14, 0x80, URZ ;  /* 0x000000800e0e7890 */ /* 0x000fe4000fffe0ff */
[----:B------:R-:W-:-:S04]  /*23b0*/  UISETP.NE.U32.AND UP0, UPT, UR9, 0x4, UPT ;  /* 0x000000040900788c */ /* 0x000fc8000bf05070 */
[----:B------:R-:W-:Y:S02]  /*23c0*/  USEL UR5, URZ, 0x1, UP0 ;  /* 0x00000001ff057887 */ /* 0x000fe40008000000 */
[----:B------:R-:W-:Y:S02]  /*23d0*/  USEL UR9, UR9, URZ, UP0 ;  /* 0x000000ff09097287 */ /* 0x000fe40008000000 */
[----:B--2---:R-:W-:Y:S02]  /*23e0*/  UISETP.GE.AND UP0, UPT, UR14, UR29, UPT ;  /* 0x0000001d0e00728c */ /* 0x004fe4000bf06270 */
[----:B------:R-:W-:-:S07]  /*23f0*/  ULOP3.LUT UR4, UR4, UR5, URZ, 0x3c, !UPT ;  /* 0x0000000504047292 */ /* 0x000fce000f8e3cff */
[----:B------:R-:W-:Y:S05]  /*2400*/  BRA.U !UP0, `(.L_x_67) ;  /* 0xfffffff908b87547 */ /* 0x000fea000b83ffff */
.L_x_60:
[----:B---34-:R-:W-:Y:S01]  /*2410*/  BAR.SYNC.DEFER_BLOCKING 0x0 ;  /* 0x0000000000007b1d */ /* 0x018fe20000010000 */
[----:B------:R-:W-:-:S05]  /*2420*/  IMAD.SHL.U32 R2, R0, 0x20, RZ ;  /* 0x0000002000027824 */ /* 0x000fca00078e00ff */
[----:B------:R-:W-:Y:S04]  /*2430*/  BSSY.RECONVERGENT B4, `(.L_x_68) ;  /* 0x0000004000047945 */ /* 0x000fe80003800200 */
[----:B------:R-:W-:Y:S05]  /*2440*/  @P3 BRA `(.L_x_69) ;  /* 0x0000000000083947 */ /* 0x000fea0003800000 */
[----:B------:R-:W2:Y:S02]  /*2450*/  SYNCS.CCTL.IV [UR8+0x10000] ;  /* 0x01000000ff0079b1 */ /* 0x000ea40008000008 */
[----:B--2---:R-:W2:Y:S02]  /*2460*/  SYNCS.CCTL.IV [UR8+0x10020] ;  /* 0x01002000ff0079b1 */ /* 0x004ea40008000008 */
.L_x_69:
[----:B------:R-:W-:Y:S05]  /*2470*/  BSYNC.RECONVERGENT B4 ;  /* 0x0000000000047941 */ /* 0x000fea0003800200 */
.L_x_68:
[----:B--2---:R-:W-:Y:S06]  /*2480*/  BAR.SYNC.DEFER_BLOCKING 0x0 ;  /* 0x0000000000007b1d */ /* 0x004fec0000010000 */
[----:B------:R-:W-:Y:S04]  /*2490*/  BSSY.RECONVERGENT B4, `(.L_x_70) ;  /* 0x0000004000047945 */ /* 0x000fe80003800200 */
[----:B------:R-:W-:Y:S05]  /*24a0*/  @P3 BRA `(.L_x_71) ;  /* 0x0000000000083947 */ /* 0x000fea0003800000 */
[----:B------:R-:W2:Y:S02]  /*24b0*/  SYNCS.CCTL.IV [UR8+0x10008] ;  /* 0x01000800ff0079b1 */ /* 0x000ea40008000008 */
[----:B--2---:R-:W2:Y:S02]  /*24c0*/  SYNCS.CCTL.IV [UR8+0x10028] ;  /* 0x01002800ff0079b1 */ /* 0x004ea40008000008 */
.L_x_71:
[----:B------:R-:W-:Y:S05]  /*24d0*/  BSYNC.RECONVERGENT B4 ;  /* 0x0000000000047941 */ /* 0x000fea0003800200 */
.L_x_70:
[----:B--2---:R-:W-:Y:S06]  /*24e0*/  BAR.SYNC.DEFER_BLOCKING 0x0 ;  /* 0x0000000000007b1d */ /* 0x004fec0000010000 */
[----:B------:R-:W-:Y:S04]  /*24f0*/  BSSY.RECONVERGENT B4, `(.L_x_72) ;  /* 0x0000004000047945 */ /* 0x000fe80003800200 */
[----:B------:R-:W-:Y:S05]  /*2500*/  @P3 BRA `(.L_x_73) ;  /* 0x0000000000083947 */ /* 0x000fea0003800000 */
[----:B------:R-:W2:Y:S02]  /*2510*/  SYNCS.CCTL.IV [UR8+0x10010] ;  /* 0x01001000ff0079b1 */ /* 0x000ea40008000008 */
[----:B--2---:R-:W2:Y:S02]  /*2520*/  SYNCS.CCTL.IV [UR8+0x10030] ;  /* 0x01003000ff0079b1 */ /* 0x004ea40008000008 */
.L_x_73:
[----:B------:R-:W-:Y:S05]  /*2530*/  BSYNC.RECONVERGENT B4 ;  /* 0x0000000000047941 */ /* 0x000fea0003800200 */
.L_x_72:
[----:B--2---:R-:W-:Y:S06]  /*2540*/  BAR.SYNC.DEFER_BLOCKING 0x0 ;  /* 0x0000000000007b1d */ /* 0x004fec0000010000 */
[----:B------:R-:W-:Y:S04]  /*2550*/  BSSY.RECONVERGENT B4, `(.L_x_74) ;  /* 0x0000004000047945 */ /* 0x000fe80003800200 */
[----:B------:R-:W-:Y:S05]  /*2560*/  @P3 BRA `(.L_x_75) ;  /* 0x0000000000083947 */ /* 0x000fea0003800000 */
[----:B------:R-:W2:Y:S02]  /*2570*/  SYNCS.CCTL.IV [UR8+0x10018] ;  /* 0x01001800ff0079b1 */ /* 0x000ea40008000008 */
[----:B--2---:R-:W2:Y:S02]  /*2580*/  SYNCS.CCTL.IV [UR8+0x10038] ;  /* 0x01003800ff0079b1 */ /* 0x004ea40008000008 */
.L_x_75:
[----:B------:R-:W-:Y:S05]  /*2590*/  BSYNC.RECONVERGENT B4 ;  /* 0x0000000000047941 */ /* 0x000fea0003800200 */
.L_x_74:
[----:B------:R-:W-:Y:S01]  /*25a0*/  USHF.L.U32 UR22, UR22, 0x15, URZ ;  /* 0x0000001516167899 */ /* 0x000fe200080006ff */
[----:B------:R-:W-:Y:S01]  /*25b0*/  IMAD.SHL.U32 R3, R0, 0x8, RZ ;  /* 0x0000000800037824 */ /* 0x000fe200078e00ff */
[----:B------:R-:W-:Y:S01]  /*25c0*/  LOP3.LUT R2, R2, 0xc00, RZ, 0xc0, !PT ;  /* 0x00000c0002027812 */ /* 0x000fe200078ec0ff */
[C---:B------:R-:W-:Y:S01]  /*25d0*/  IMAD.SHL.U32 R4, R0.reuse, 0x2, RZ ;  /* 0x0000000200047824 */ /* 0x040fe200078e00ff */
[----:B------:R-:W-:Y:S01]  /*25e0*/  ULOP3.LUT UR22, UR22, 0x600000, URZ, 0xc0, !UPT ;  /* 0x0060000016167892 */ /* 0x000fe2000f8ec0ff */
[----:B------:R-:W-:Y:S01]  /*25f0*/  IMAD.SHL.U32 R0, R0, 0x40, RZ ;  /* 0x0000004000007824 */ /* 0x000fe200078e00ff */
[----:B------:R-:W-:Y:S02]  /*2600*/  LOP3.LUT R3, R2, 0x30, R3, 0xf8, !PT ;  /* 0x0000003002037812 */ /* 0x000fe400078ef803 */
[----:B------:R-:W-:Y:S01]  /*2610*/  ELECT P0, URZ, PT ;  /* 0x0000000000ff782f */ /* 0x000fe20003800000 */
[----:B------:R-:W-:Y:S01]  /*2620*/  UIADD3 UR22, UPT, UPT, UR23, UR22, URZ ;  /* 0x0000001617167290 */ /* 0x000fe2000fffe0ff */
[----:B------:R-:W-:Y:S01]  /*2630*/  LOP3.LUT R3, R3, 0x20, R4, 0x78, !PT ;  /* 0x0000002003037812 */ /* 0x000fe200078e7804 */
[----:B------:R-:W-:Y:S01]  /*2640*/  UMOV UR9, UR19 ;  /* 0x0000001300097c82 */ /* 0x000fe20008000000 */
[----:B------:R-:W-:Y:S01]  /*2650*/  ISETP.LT.U32.AND P0, PT, R36, 0x20, P0 ;  /* 0x000000202400780c */ /* 0x000fe20000701070 */
[----:B------:R-:W-:Y:S01]  /*2660*/  UMOV UR10, UR15 ;  /* 0x0000000f000a7c82 */ /* 0x000fe20008000000 */
[----:B------:R-:W-:-:S04]  /*2670*/  LOP3.LUT R0, R3, 0x3c0, R0, 0xf8, !PT ;  /* 0x000003c003007812 */ /* 0x000fc800078ef800 */
[----:B-----5:R-:W-:Y:S01]  /*2680*/  LDTM.16dp32bit_t0_t15.x32 R4, tmem[UR22] ;  /* 0x00000016000479ee */ /* 0x020fe20008a80000 */
[----:B------:R-:W3:Y:S01]  /*2690*/  LDTM.16dp32bit_t16_t31.x32 R4, tmem[UR22+0x20] ;  /* 0x00002016000479ee */ /* 0x000ee20008aa0000 */
[----:B------:R-:W-:Y:S01]  /*26a0*/  LOP3.LUT R2, R0, 0x10, RZ, 0x3c, !PT ;  /* 0x0000001000027812 */ /* 0x000fe200078e3cff */
[----:B------:R-:W-:-:S04]  /*26b0*/  NOP ;  /* 0x0000000000007918 */ /* 0x000fc80000000000 */
[----:B---3--:R-:W-:Y:S01]  /*26c0*/  VOTEU.ANY UP1, P0 ;  /* 0x0000000000ff7886 */ /* 0x008fe20000020100 */
[----:B------:R-:W-:Y:S01]  /*26d0*/  VOTEU.ANY UP0, P0 ;  /* 0x0000000000ff7886 */ /* 0x000fe20000000100 */
[----:B------:R-:W-:Y:S02]  /*26e0*/  F2FP.SATFINITE.E4M3.F32.PACK_AB_MERGE_C R6, R7, R6, RZ ;  /* 0x000000060706723e */ /* 0x000fe400048070ff */
[----:B------:R-:W-:Y:S02]  /*26f0*/  F2FP.SATFINITE.E4M3.F32.PACK_AB_MERGE_C R10, R11, R10, RZ ;  /* 0x0000000a0b0a723e */ /* 0x000fe400048070ff */
[----:B------:R-:W-:Y:S02]  /*2700*/  F2FP.SATFINITE.E4M3.F32.PACK_AB_MERGE_C R14, R15, R14, RZ ;  /* 0x0000000e0f0e723e */ /* 0x000fe400048070ff */
[----:B------:R-:W-:Y:S02]  /*2710*/  F2FP.SATFINITE.E4M3.F32.PACK_AB_MERGE_C R7, R19, R18, RZ ;  /* 0x000000121307723e */ /* 0x000fe400048070ff */
[----:B------:R-:W-:-:S02]  /*2720*/  F2FP.SATFINITE.E4M3.F32.PACK_AB_MERGE_C R22, R23, R22, RZ ;  /* 0x000000161716723e */ /* 0x000fc400048070ff */
[----:B------:R-:W-:Y:S02]  /*2730*/  F2FP.SATFINITE.E4M3.F32.PACK_AB_MERGE_C R26, R27, R26, RZ ;  /* 0x0000001a1b1a723e */ /* 0x000fe400048070ff */
[----:B------:R-:W-:Y:S02]  /*2740*/  F2FP.SATFINITE.E4M3.F32.PACK_AB_MERGE_C R30, R31, R30, RZ ;  /* 0x0000001e1f1e723e */ /* 0x000fe400048070ff */
[----:B------:R-:W-:Y:S02]  /*2750*/  F2FP.SATFINITE.E4M3.F32.PACK_AB_MERGE_C R34, R35, R34, RZ ;  /* 0x000000222322723e */ /* 0x000fe400048070ff */
[----:B------:R-:W-:Y:S02]  /*2760*/  F2FP.SATFINITE.E4M3.F32.PACK_AB_MERGE_C R4, R5, R4, R6 ;  /* 0x000000040504723e */ /* 0x000fe40004807006 */
[----:B------:R-:W-:Y:S02]  /*2770*/  F2FP.SATFINITE.E4M3.F32.PACK_AB_MERGE_C R5, R9, R8, R10 ;  /* 0x000000080905723e */ /* 0x000fe4000480700a */
[----:B------:R-:W-:-:S02]  /*2780*/  F2FP.SATFINITE.E4M3.F32.PACK_AB_MERGE_C R6, R13, R12, R14 ;  /* 0x0000000c0d06723e */ /* 0x000fc4000480700e */
[----:B------:R-:W-:Y:S02]  /*2790*/  F2FP.SATFINITE.E4M3.F32.PACK_AB_MERGE_C R7, R17, R16, R7 ;  /* 0x000000101107723e */ /* 0x000fe40004807007 */
[----:B------:R-:W-:Y:S02]  /*27a0*/  F2FP.SATFINITE.E4M3.F32.PACK_AB_MERGE_C R20, R21, R20, R22 ;  /* 0x000000141514723e */ /* 0x000fe40004807016 */
[----:B------:R-:W-:Y:S01]  /*27b0*/  F2FP.SATFINITE.E4M3.F32.PACK_AB_MERGE_C R21, R25, R24, R26 ;  /* 0x000000181915723e */ /* 0x000fe2000480701a */
[----:B--2---:R2:W-:Y:S01]  /*27c0*/  STS.128 [R0+UR8], R4 ;  /* 0x0000000400007988 */ /* 0x0045e20008000c08 */
[----:B------:R-:W-:Y:S02]  /*27d0*/  F2FP.SATFINITE.E4M3.F32.PACK_AB_MERGE_C R22, R29, R28, R30 ;  /* 0x0000001c1d16723e */ /* 0x000fe4000480701e */
[----:B------:R-:W-:-:S05]  /*27e0*/  F2FP.SATFINITE.E4M3.F32.PACK_AB_MERGE_C R23, R33, R32, R34 ;  /* 0x000000202117723e */ /* 0x000fca0004807022 */
[----:B------:R2:W-:Y:S01]  /*27f0*/  STS.128 [R2+UR8], R20 ;  /* 0x0000001402007988 */ /* 0x0005e20008000c08 */
[----:B------:R3:W-:Y:S06]  /*2800*/  MEMBAR.ALL.CTA ;  /* 0x0000000000007992 */ /* 0x0007ec0000008000 */
[----:B---3--:R-:W3:Y:S02]  /*2810*/  FENCE.VIEW.ASYNC.S ;  /* 0x00000000000073c6 */ /* 0x008ee40000000000 */
[----:B---3--:R-:W-:Y:S06]  /*2820*/  BAR.SYNC.DEFER_BLOCKING 0x0 ;  /* 0x0000000000007b1d */ /* 0x008fec0000010000 */
[----:B------:R2:W-:Y:S01]  /*2830*/  @UP1 UTMASTG.2D [UR8], [UR20] ;  /* 0x00000008140013b5 */ /* 0x0005e20008008000 */
[----:B------:R0:W-:Y:S01]  /*2840*/  UTMACMDFLUSH ;  /* 0x00000000000079b7 */ /* 0x0001e20000000000 */
[----:B------:R-:W-:-:S04]  /*2850*/  DEPBAR.LE SB0, 0x0 ;  /* 0x000080000000791a */ /* 0x000fc80000000000 */
[----:B------:R-:W-:Y:S08]  /*2860*/  BAR.SYNC.DEFER_BLOCKING 0x0 ;  /* 0x0000000000007b1d */ /* 0x000ff00000010000 */
[----:B------:R-:W-:Y:S06]  /*2870*/  BAR.SYNC.DEFER_BLOCKING 0x0 ;  /* 0x0000000000007b1d */ /* 0x000fec0000010000 */
[----:B--2---:R-:W-:Y:S05]  /*2880*/  @P2 BRA `(.L_x_76) ;  /* 0x0000000000a02947 */ /* 0x004fea0003800000 */
[----:B------:R-:W2:Y:S01]  /*2890*/  S2UR UR5, SR_CgaCtaId ;  /* 0x00000000000579c3 */ /* 0x000ea20000008800 */
[----:B------:R-:W-:Y:S01]  /*28a0*/  NOP ;  /* 0x0000000000007918 */ /* 0x000fe20000000000 */
[----:B------:R-:W-:Y:S01]  /*28b0*/  UMOV UR4, 0x50 ;  /* 0x0000005000047882 */ /* 0x000fe20000000000 */
[----:B------:R-:W-:Y:S02]  /*28c0*/  IMAD.U32 R0, RZ, RZ, UR23 ;  /* 0x00000017ff007e24 */ /* 0x000fe4000f8e00ff */
[----:B------:R-:W-:Y:S02]  /*28d0*/  IMAD.MOV.U32 R3, RZ, RZ, 0x3 ;  /* 0x00000003ff037424 */ /* 0x000fe400078e00ff */
[----:B------:R-:W-:Y:S01]  /*28e0*/  IMAD.MOV.U32 R7, RZ, RZ, 0x1 ;  /* 0x00000001ff077424 */ /* 0x000fe200078e00ff */
[----:B------:R-:W-:-:S04]  /*28f0*/  LOP3.LUT R0, R0, 0xffff, RZ, 0xc0, !PT ;  /* 0x0000ffff00007812 */ /* 0x000fc800078ec0ff */
[----:B------:R-:W-:-:S05]  /*2900*/  SHF.R.U32.HI R0, RZ, 0x5, R0 ;  /* 0x00000005ff007819 */ /* 0x000fca0000011600 */
[----:B------:R-:W-:Y:S01]  /*2910*/  VIADD R2, R0, 0x10 ;  /* 0x0000001000027836 */ /* 0x000fe20000000000 */
[----:B------:R-:W-:Y:S01]  /*2920*/  SHF.L.U32 R0, R3, R0, RZ ;  /* 0x0000000003007219 */ /* 0x000fe200000006ff */
[----:B--2---:R-:W-:-:S03]  /*2930*/  ULEA UR6, UR5, UR4, 0x18 ;  /* 0x0000000405067291 */ /* 0x004fc6000f8ec0ff */
[----:B------:R-:W-:-:S04]  /*2940*/  SHF.L.U32 R3, R7, R2, RZ ;  /* 0x0000000207037219 */ /* 0x000fc800000006ff */
[----:B------:R-:W-:Y:S02]  /*2950*/  LOP3.LUT R0, R3, R0, RZ, 0xfc, !PT ;  /* 0x0000000003007212 */ /* 0x000fe400078efcff */
[----:B------:R-:W2:Y:S02]  /*2960*/  LDS R5, [UR6] ;  /* 0x00000006ff057984 */ /* 0x000ea40008000800 */
[C---:B------:R-:W-:Y:S02]  /*2970*/  LOP3.LUT R2, R0.reuse, 0xffff, RZ, 0xc0, !PT ;  /* 0x0000ffff00027812 */ /* 0x040fe400078ec0ff */
[----:B--2---:R-:W-:-:S04]  /*2980*/  LOP3.LUT R3, R0, 0xffff, R5, 0x80, !PT ;  /* 0x0000ffff00037812 */ /* 0x004fc800078e8005 */
[----:B------:R-:W-:-:S13]  /*2990*/  ISETP.NE.AND P0, PT, R3, R2, PT ;  /* 0x000000020300720c */ /* 0x000fda0003f05270 */
[----:B------:R-:W-:Y:S05]  /*29a0*/  @P0 BRA `(.L_x_77) ;  /* 0x0000000000500947 */ /* 0x000fea0003800000 */
[----:B------:R-:W-:Y:S02]  /*29b0*/  SHF.R.U32.HI R5, RZ, 0x10, R5 ;  /* 0x00000010ff057819 */ /* 0x000fe40000011605 */
[----:B------:R-:W-:-:S04]  /*29c0*/  SHF.R.U32.HI R2, RZ, 0x10, R0 ;  /* 0x00000010ff027819 */ /* 0x000fc80000011600 */
[----:B------:R-:W-:-:S04]  /*29d0*/  LOP3.LUT R5, R5, R2, RZ, 0xc0, !PT ;  /* 0x0000000205057212 */ /* 0x000fc800078ec0ff */
[----:B------:R-:W-:-:S13]  /*29e0*/  ISETP.NE.AND P0, PT, R5, R2, PT ;  /* 0x000000020500720c */ /* 0x000fda0003f05270 */
[----:B------:R-:W-:Y:S05]  /*29f0*/  @P0 BRA `(.L_x_78) ;  /* 0x0000000000300947 */ /* 0x000fea0003800000 */
[----:B------:R-:W-:Y:S01]  /*2a00*/  R2UR UR4, R0 ;  /* 0x00000000000472ca */ /* 0x000fe200000e0000 */
[----:B------:R-:W-:Y:S01]  /*2a10*/  VOTEU.ANY UR5, UPT, PT ;  /* 0x0000000000057886 */ /* 0x000fe200038e0100 */
[----:B------:R-:W2:Y:S01]  /*2a20*/  S2R R0, SR_LANEID ;  /* 0x0000000000007919 */ /* 0x000ea20000000000 */
[----:B------:R-:W-:-:S10]  /*2a30*/  UFLO.U32 UR5, UR5 ;  /* 0x00000005000572bd */ /* 0x000fd400080e0000 */
[----:B------:R-:W-:-:S06]  /*2a40*/  ULOP3.LUT UR4, URZ, UR4, URZ, 0x33, !UPT ;  /* 0x00000004ff047292 */ /* 0x000fcc000f8e33ff */
[----:B------:R-:W-:-:S04]  /*2a50*/  IMAD.U32 R2, RZ, RZ, UR4 ;  /* 0x00000004ff027e24 */ /* 0x000fc8000f8e00ff */
[----:B------:R-:W3:Y:S02]  /*2a60*/  REDUX UR7, R2 ;  /* 0x00000000020773c4 */ /* 0x000ee40000000000 */
[----:B------:R4:W-:Y:S01]  /*2a70*/  UTCATOMSWS.AND URZ, UR4 ;  /* 0x0000000400ff79e3 */ /* 0x0009e20008000000 */
[----:B--2---:R-:W-:Y:S01]  /*2a80*/  ISETP.EQ.U32.AND P0, PT, R0, UR5, PT ;  /* 0x0000000500007c0c */ /* 0x004fe2000bf02070 */
[----:B---3--:R-:W-:-:S12]  /*2a90*/  IMAD.U32 R0, RZ, RZ, UR7 ;  /* 0x00000007ff007e24 */ /* 0x008fd8000f8e00ff */
[----:B------:R4:W-:Y:S01]  /*2aa0*/  @P0 ATOMS.AND RZ, [UR6], R0 ;  /* 0x00000000ffff098c */ /* 0x0009e2000a800006 */
[----:B------:R-:W-:Y:S05]  /*2ab0*/  BRA `(.L_x_76) ;  /* 0x0000000000147947 */ /* 0x000fea0003800000 */
.L_x_78:
[----:B------:R-:W-:-:S07]  /*2ac0*/  MOV R2, 0x2ae0 ;  /* 0x00002ae000027802 */ /* 0x000fce0000000f00 */
[----:B-1----:R-:W-:Y:S05]  /*2ad0*/  CALL.REL.NOINC `($__internal_0_$__cuda_sm10x_tcgen05_guardrail_trap_col_being_dealloced_not_returned_by_alloc) ;  /* 0x0000000000447944 */ /* 0x002fea0003c00000 */
[----:B------:R-:W-:Y:S05]  /*2ae0*/  BRA `(.L_x_76) ;  /* 0x0000000000087947 */ /* 0x000fea0003800000 */
.L_x_77:
[----:B------:R-:W-:-:S07]  /*2af0*/  MOV R2, 0x2b10 ;  /* 0x00002b1000027802 */ /* 0x000fce0000000f00 */
[----:B-1----:R-:W-:Y:S05]  /*2b00*/  CALL.REL.NOINC `($__internal_2_$__cuda_sm10x_tcgen05_guardrail_trap_unallocated_columns_being_dealloced) ;  /* 0x0000000000507944 */ /* 0x002fea0003c00000 */
.L_x_76:
[----:B------:R-:W-:Y:S01]  /*2b10*/  NOP ;  /* 0x0000000000007918 */ /* 0x000fe20000000000 */
[----:B----4-:R-:W-:Y:S05]  /*2b20*/  EXIT ;  /* 0x000000000000794d */ /* 0x010fea0003800000 */
.L_x_61:
[----:B------:R-:W2:Y:S02]  /*2b30*/  SYNCS.PHASECHK.TRANS64.TRYWAIT P0, [UR8+0x10000], RZ ;  /* 0x010000ffff0075a7 */ /* 0x000ea40008001108 */
[----:B--2---:R-:W-:Y:S05]  /*2b40*/  @!P0 BRA `(.L_x_61) ;  /* 0xfffffffc00f88947 */ /* 0x004fea000383ffff */
[----:B------:R-:W-:Y:S05]  /*2b50*/  BRA `(.L_x_79) ;  /* 0xfffffff000287947 */ /* 0x000fea000383ffff */
.L_x_63:
[----:B------:R-:W2:Y:S02]  /*2b60*/  SYNCS.PHASECHK.TRANS64.TRYWAIT P1, [UR8+0x10020], RZ ;  /* 0x010020ffff0075a7 */ /* 0x000ea40008021108 */
[----:B--2---:R-:W-:Y:S05]  /*2b70*/  @!P1 BRA `(.L_x_63) ;  /* 0xfffffffc00f89947 */ /* 0x004fea000383ffff */
[----:B------:R-:W-:Y:S05]  /*2b80*/  BRA `(.L_x_80) ;  /* 0xfffffff000c47947 */ /* 0x000fea000383ffff */
.L_x_64:
[----:B------:R-:W3:Y:S02]  /*2b90*/  SYNCS.PHASECHK.TRANS64.TRYWAIT P0, [UR28+0x10000], R2 ;  /* 0x01000002ff0075a7 */ /* 0x000ee4000800111c */
[----:B---3--:R-:W-:Y:S05]  /*2ba0*/  @!P0 BRA `(.L_x_64) ;  /* 0xfffffffc00f88947 */ /* 0x008fea000383ffff */
[----:B------:R-:W-:Y:S05]  /*2bb0*/  BRA `(.L_x_81) ;  /* 0xfffffff400407947 */ /* 0x000fea000383ffff */
.L_x_66:
[----:B------:R-:W3:Y:S02]  /*2bc0*/  SYNCS.PHASECHK.TRANS64.TRYWAIT P0, [UR28+0x10020], R2 ;  /* 0x01002002ff0075a7 */ /* 0x000ee4000800111c */
[----:B---3--:R-:W-:Y:S05]  /*2bd0*/  @!P0 BRA `(.L_x_66) ;  /* 0xfffffffc00f88947 */ /* 0x008fea000383ffff */
[----:B------:R-:W-:Y:S05]  /*2be0*/  BRA `(.L_x_82) ;  /* 0xfffffff400e87947 */ /* 0x000fea000383ffff */
        .weak           $__internal_0_$__cuda_sm10x_tcgen05_guardrail_trap_col_being_dealloced_not_returned_by_alloc
        .type           $__internal_0_$__cuda_sm10x_tcgen05_guardrail_trap_col_being_dealloced_not_returned_by_alloc,@function
        .size           $__internal_0_$__cuda_sm10x_tcgen05_guardrail_trap_col_being_dealloced_not_returned_by_alloc,($__internal_1_$__cuda_sm10x_tcgen05_guardrail_trap_phase_invalid_during_alloc - $__internal_0_$__cuda_sm10x_tcgen05_guardrail_trap_col_being_dealloced_not_returned_by_alloc)
$__internal_0_$__cuda_sm10x_tcgen05_guardrail_trap_col_being_dealloced_not_returned_by_alloc:
[----:B------:R-:W-:Y:S05]  /*2bf0*/  BPT.TRAP 0x1 ;  /* 0x000000040000795c */ /* 0x000fea0000300000 */
[----:B------:R-:W-:-:S04]  /*2c00*/  IMAD.MOV.U32 R3, RZ, RZ, 0x0 ;  /* 0x00000000ff037424 */ /* 0x000fc800078e00ff */
[----:B------:R-:W-:Y:S05]  /*2c10*/  RET.REL.NODEC R2 `(gluon_tcgen05) ;  /* 0xffffffd002f87950 */ /* 0x000fea0003c3ffff */
        .weak           $__internal_1_$__cuda_sm10x_tcgen05_guardrail_trap_phase_invalid_during_alloc
        .type           $__internal_1_$__cuda_sm10x_tcgen05_guardrail_trap_phase_invalid_during_alloc,@function
        .size           $__internal_1_$__cuda_sm10x_tcgen05_guardrail_trap_phase_invalid_during_alloc,($__internal_2_$__cuda_sm10x_tcgen05_guardrail_trap_unallocated_columns_being_dealloced - $__internal_1_$__cuda_sm10x_tcgen05_guardrail_trap_phase_invalid_during_alloc)
$__internal_1_$__cuda_sm10x_tcgen05_guardrail_trap_phase_invalid_during_alloc:
[----:B------:R-:W-:Y:S05]  /*2c20*/  BPT.TRAP 0x1 ;  /* 0x000000040000795c */ /* 0x000fea0000300000 */
[----:B------:R-:W-:-:S04]  /*2c30*/  IMAD.MOV.U32 R3, RZ, RZ, 0x0 ;  /* 0x00000000ff037424 */ /* 0x000fc800078e00ff */
[----:B------:R-:W-:Y:S05]  /*2c40*/  RET.REL.NODEC R2 `(gluon_tcgen05) ;  /* 0xffffffd002ec7950 */ /* 0x000fea0003c3ffff */
        .weak           $__internal_2_$__cuda_sm10x_tcgen05_guardrail_trap_unallocated_columns_being_dealloced
        .type           $__internal_2_$__cuda_sm10x_tcgen05_guardrail_trap_unallocated_columns_being_dealloced,@function
        .size           $__internal_2_$__cuda_sm10x_tcgen05_guardrail_trap_unallocated_columns_being_dealloced,(.L_x_86 - $__internal_2_$__cuda_sm10x_tcgen05_guardrail_trap_unallocated_columns_being_dealloced)
$__internal_2_$__cuda_sm10x_tcgen05_guardrail_trap_unallocated_columns_being_dealloced:
[----:B------:R-:W-:Y:S05]  /*2c50*/  BPT.TRAP 0x1 ;  /* 0x000000040000795c */ /* 0x000fea0000300000 */
[----:B------:R-:W-:-:S04]  /*2c60*/  IMAD.MOV.U32 R3, RZ, RZ, 0x0 ;  /* 0x00000000ff037424 */ /* 0x000fc800078e00ff */
[----:B------:R-:W-:Y:S05]  /*2c70*/  RET.REL.NODEC R2 `(gluon_tcgen05) ;  /* 0xffffffd002e07950 */ /* 0x000fea0003c3ffff */
.L_x_83:
[----:B------:R-:W-:-:S00]  /*2c80*/  BRA `(.L_x_83) ;  /* 0xfffffffc00fc7947 */ /* 0x000fc0000383ffff */
[----:B------:R-:W-:-:S00]  /*2c90*/  NOP ;  /* 0x0000000000007918 */ /* 0x000fc00000000000 */
        /* <DEDUP_REMOVED lines=14> */
.L_x_86:


//--------------------- .nv.shared.gluon_tcgen05  --------------------------
	.section	.nv.shared.gluon_tcgen05,"aw",@nobits
	.sectionflags	@""
	.align	16
	.zero		1024


//--------------------- .nv.shared.reserved.0     --------------------------
	.section	.nv.shared.reserved.0,"aw",@nobits
	.align	8
	.weak		__nv_reservedSMEM_offset_0_alias
	.size		__nv_reservedSMEM_offset_0_alias, 0, 64
	.other		__nv_reservedSMEM_offset_0_alias,@"STO_CUDA_RESERVED_SHARED STV_DEFAULT"
__nv_reservedSMEM_offset_0_alias:
	.zero		0
.nv.shared.reserved.0:
	.zero		64
	.weak		__nv_reservedSMEM_allocation_phase
	.type		__nv_reservedSMEM_allocation_phase,@object
	.size		__nv_reservedSMEM_allocation_phase,(.L_0 - __nv_reservedSMEM_allocation_phase)
__nv_reservedSMEM_allocation_phase:
	.zero		1
.L_0:
	.zero		7
	.weak		__nv_reservedSMEM_devtool_atexit_pc
	.type		__nv_reservedSMEM_devtool_atexit_pc,@object
	.size		__nv_reservedSMEM_devtool_atexit_pc,(__nv_reservedSMEM_allocation_mask - __nv_reservedSMEM_devtool_atexit_pc)
__nv_reservedSMEM_devtool_atexit_pc:
	.zero		8
	.weak		__nv_reservedSMEM_allocation_mask
	.type		__nv_reservedSMEM_allocation_mask,@object
	.size		__nv_reservedSMEM_allocation_mask,(.L_2 - __nv_reservedSMEM_allocation_mask)
__nv_reservedSMEM_allocation_mask:
	.zero		4
.L_2:


//--------------------- .nv.constant0.gluon_tcgen05 --------------------------
	.section	.nv.constant0.gluon_tcgen05,"a",@progbits
	.sectionflags	@""
	.align	4
.nv.constant0.gluon_tcgen05:
	.zero		976


//--------------------- SYMBOLS --------------------------

	.type		.nv.reservedSmem.offset0,@object
	.size		.nv.reservedSmem.offset0,0x4
	.type		.nv.reservedSmem.cap,@object
	.size		.nv.reservedSmem.cap,0x4
